	.target	sm_90a

	.elftype	@"ET_EXEC"


//--------------------- .note.nv.tkinfo           --------------------------
	.section	.note.nv.tkinfo,"",@"SHT_NOTE"
	.sectionflags	@"SHF_NOTE_NV_TKINFO"
	.tkinfo
        /*0018*/ 	.word	0x00000002
        /*0030*/ 	.string	""
        /*0030*/ 	.string	"ptxas"
        /*0030*/ 	.string	"Cuda compilation tools, release 13.0, V13.0.88"
        /*0030*/ 	.string	"Build cuda_13.0.r13.0/compiler.36424714_0"
        /*0030*/ 	.string	"-arch sm_90a -m 64 "



//--------------------- .note.nv.cuinfo           --------------------------
	.section	.note.nv.cuinfo,"",@"SHT_NOTE"
	.sectionflags	@"SHF_NOTE_NV_CUINFO"
        /*0018*/ 	.short	0x0002
        /*001a*/ 	.short	0x005a
        /*001c*/ 	.short	0x0082
	.zero		2


//--------------------- .nv.info                  --------------------------
	.section	.nv.info,"",@"SHT_CUDA_INFO"
	.align	4


	//----- nvinfo : EIATTR_REGCOUNT
	.align		4
        /*0000*/ 	.byte	0x04, 0x2f
        /*0002*/ 	.short	(.L_12 - .L_11)
	.align		4
.L_11:
        /*0004*/ 	.word	index@(_ZN7cutlass13device_kernelINS_4gemm6kernel13GemmUniversalIN4cute5tupleIJiiiiEEENS1_10collective13CollectiveMmaINS1_37MainloopSm90TmaGmmaWarpSpecializedFP8ILi7ENS5_IJNS4_1CILi1EEENSA_ILi2EEESB_EEENS1_35KernelTmaWarpSpecializedCooperativeEEENS5_IJNSA_ILi256EEESG_NSA_ILi64EEEEEENS_12float_e5m2_tENS5_IJlSB_lEEESJ_SK_NS4_8TiledMMAINS4_8MMA_AtomIJNS4_4SM904GMMA31MMA_64x256x32_F32E5M2E5M2_SS_TNILNSO_7ScaleInE1ELSQ_1EEEEEENS4_6LayoutINS5_IJSC_SB_SB_EEENS5_IJSB_NSA_ILi0EEESV_EEEEENS5_IJNS4_10UnderscoreESY_SY_EEEEENS4_23SM90_TMA_LOAD_MULTICASTENS4_14ComposedLayoutINS4_7SwizzleILi2ELi4ELi3EEENS4_18smem_ptr_flag_bitsILi8EEENST_INS5_IJNSA_ILi8EEESH_EEENS5_IJSH_SB_EEEEEEEvNS4_8identityENS4_13SM90_TMA_LOADES1B_vS1C_EENS_8epilogue10collective6detail29Sm90TmaWarpSpecializedAdapterINS1G_15DefaultEpilogueISJ_SK_SK_NS1F_6thread17LinearCombinationISJ_Li1EffLNS1K_9ScaleType4KindE0ELNS_15FloatRoundStyleE2ESJ_EENS1_15EpilogueDefaultEEEEEvvEEEEvNT_6ParamsE)
        /*0008*/ 	.word	0x000000a8


	//----- nvinfo : EIATTR_FRAME_SIZE
	.align		4
.L_12:
        /*000c*/ 	.byte	0x04, 0x11
        /*000e*/ 	.short	(.L_14 - .L_13)
	.align		4
.L_13:
        /*0010*/ 	.word	index@(_ZN7cutlass13device_kernelINS_4gemm6kernel13GemmUniversalIN4cute5tupleIJiiiiEEENS1_10collective13CollectiveMmaINS1_37MainloopSm90TmaGmmaWarpSpecializedFP8ILi7ENS5_IJNS4_1CILi1EEENSA_ILi2EEESB_EEENS1_35KernelTmaWarpSpecializedCooperativeEEENS5_IJNSA_ILi256EEESG_NSA_ILi64EEEEEENS_12float_e5m2_tENS5_IJlSB_lEEESJ_SK_NS4_8TiledMMAINS4_8MMA_AtomIJNS4_4SM904GMMA31MMA_64x256x32_F32E5M2E5M2_SS_TNILNSO_7ScaleInE1ELSQ_1EEEEEENS4_6LayoutINS5_IJSC_SB_SB_EEENS5_IJSB_NSA_ILi0EEESV_EEEEENS5_IJNS4_10UnderscoreESY_SY_EEEEENS4_23SM90_TMA_LOAD_MULTICASTENS4_14ComposedLayoutINS4_7SwizzleILi2ELi4ELi3EEENS4_18smem_ptr_flag_bitsILi8EEENST_INS5_IJNSA_ILi8EEESH_EEENS5_IJSH_SB_EEEEEEEvNS4_8identityENS4_13SM90_TMA_LOADES1B_vS1C_EENS_8epilogue10collective6detail29Sm90TmaWarpSpecializedAdapterINS1G_15DefaultEpilogueISJ_SK_SK_NS1F_6thread17LinearCombinationISJ_Li1EffLNS1K_9ScaleType4KindE0ELNS_15FloatRoundStyleE2ESJ_EENS1_15EpilogueDefaultEEEEEvvEEEEvNT_6ParamsE)
        /*0014*/ 	.word	0x00000870


	//----- nvinfo : EIATTR_MIN_STACK_SIZE
	.align		4
.L_14:
        /*0018*/ 	.byte	0x04, 0x12
        /*001a*/ 	.short	(.L_16 - .L_15)
	.align		4
.L_15:
        /*001c*/ 	.word	index@(_ZN7cutlass13device_kernelINS_4gemm6kernel13GemmUniversalIN4cute5tupleIJiiiiEEENS1_10collective13CollectiveMmaINS1_37MainloopSm90TmaGmmaWarpSpecializedFP8ILi7ENS5_IJNS4_1CILi1EEENSA_ILi2EEESB_EEENS1_35KernelTmaWarpSpecializedCooperativeEEENS5_IJNSA_ILi256EEESG_NSA_ILi64EEEEEENS_12float_e5m2_tENS5_IJlSB_lEEESJ_SK_NS4_8TiledMMAINS4_8MMA_AtomIJNS4_4SM904GMMA31MMA_64x256x32_F32E5M2E5M2_SS_TNILNSO_7ScaleInE1ELSQ_1EEEEEENS4_6LayoutINS5_IJSC_SB_SB_EEENS5_IJSB_NSA_ILi0EEESV_EEEEENS5_IJNS4_10UnderscoreESY_SY_EEEEENS4_23SM90_TMA_LOAD_MULTICASTENS4_14ComposedLayoutINS4_7SwizzleILi2ELi4ELi3EEENS4_18smem_ptr_flag_bitsILi8EEENST_INS5_IJNSA_ILi8EEESH_EEENS5_IJSH_SB_EEEEEEEvNS4_8identityENS4_13SM90_TMA_LOADES1B_vS1C_EENS_8epilogue10collective6detail29Sm90TmaWarpSpecializedAdapterINS1G_15DefaultEpilogueISJ_SK_SK_NS1F_6thread17LinearCombinationISJ_Li1EffLNS1K_9ScaleType4KindE0ELNS_15FloatRoundStyleE2ESJ_EENS1_15EpilogueDefaultEEEEEvvEEEEvNT_6ParamsE)
        /*0020*/ 	.word	0x00000870
.L_16:


//--------------------- .nv.compat                --------------------------
	.section	.nv.compat,"",@"SHT_CUDA_COMPAT_INFO"
	.align	4
        /*0000*/ 	.byte	0x02, 0x09, 0x01, 0x00, 0x02, 0x02, 0x04, 0x00, 0x02, 0x05, 0x05, 0x00, 0x03, 0x07, 0x01, 0x01
        /*0010*/ 	.byte	0x02, 0x03, 0x01, 0x00, 0x02, 0x06, 0x01, 0x00, 0x04, 0x0b, 0x08, 0x00, 0x00, 0x00, 0x00, 0x00
        /*0020*/ 	.byte	0x00, 0x00, 0x00, 0x00


//--------------------- .nv.info._ZN7cutlass13device_kernelINS_4gemm6kernel13GemmUniversalIN4cute5tupleIJiiiiEEENS1_10collective13CollectiveMmaINS1_37MainloopSm90TmaGmmaWarpSpecializedFP8ILi7ENS5_IJNS4_1CILi1EEENSA_ILi2EEESB_EEENS1_35KernelTmaWarpSpecializedCooperativeEEENS5_IJNSA_ILi256EEESG_NSA_ILi64EEEEEENS_12float_e5m2_tENS5_IJlSB_lEEESJ_SK_NS4_8TiledMMAINS4_8MMA_AtomIJNS4_4SM904GMMA31MMA_64x256x32_F32E5M2E5M2_SS_TNILNSO_7ScaleInE1ELSQ_1EEEEEENS4_6LayoutINS5_IJSC_SB_SB_EEENS5_IJSB_NSA_ILi0EEESV_EEEEENS5_IJNS4_10UnderscoreESY_SY_EEEEENS4_23SM90_TMA_LOAD_MULTICASTENS4_14ComposedLayoutINS4_7SwizzleILi2ELi4ELi3EEENS4_18smem_ptr_flag_bitsILi8EEENST_INS5_IJNSA_ILi8EEESH_EEENS5_IJSH_SB_EEEEEEEvNS4_8identityENS4_13SM90_TMA_LOADES1B_vS1C_EENS_8epilogue10collective6detail29Sm90TmaWarpSpecializedAdapterINS1G_15DefaultEpilogueISJ_SK_SK_NS1F_6thread17LinearCombinationISJ_Li1EffLNS1K_9ScaleType4KindE0ELNS_15FloatRoundStyleE2ESJ_EENS1_15EpilogueDefaultEEEEEvvEEEEvNT_6ParamsE --------------------------
	.section	.nv.info._ZN7cutlass13device_kernelINS_4gemm6kernel13GemmUniversalIN4cute5tupleIJiiiiEEENS1_10collective13CollectiveMmaINS1_37MainloopSm90TmaGmmaWarpSpecializedFP8ILi7ENS5_IJNS4_1CILi1EEENSA_ILi2EEESB_EEENS1_35KernelTmaWarpSpecializedCooperativeEEENS5_IJNSA_ILi256EEESG_NSA_ILi64EEEEEENS_12float_e5m2_tENS5_IJlSB_lEEESJ_SK_NS4_8TiledMMAINS4_8MMA_AtomIJNS4_4SM904GMMA31MMA_64x256x32_F32E5M2E5M2_SS_TNILNSO_7ScaleInE1ELSQ_1EEEEEENS4_6LayoutINS5_IJSC_SB_SB_EEENS5_IJSB_NSA_ILi0EEESV_EEEEENS5_IJNS4_10UnderscoreESY_SY_EEEEENS4_23SM90_TMA_LOAD_MULTICASTENS4_14ComposedLayoutINS4_7SwizzleILi2ELi4ELi3EEENS4_18smem_ptr_flag_bitsILi8EEENST_INS5_IJNSA_ILi8EEESH_EEENS5_IJSH_SB_EEEEEEEvNS4_8identityENS4_13SM90_TMA_LOADES1B_vS1C_EENS_8epilogue10collective6detail29Sm90TmaWarpSpecializedAdapterINS1G_15DefaultEpilogueISJ_SK_SK_NS1F_6thread17LinearCombinationISJ_Li1EffLNS1K_9ScaleType4KindE0ELNS_15FloatRoundStyleE2ESJ_EENS1_15EpilogueDefaultEEEEEvvEEEEvNT_6ParamsE,"",@"SHT_CUDA_INFO"
	.sectionflags	@""
	.align	4


	//----- nvinfo : EIATTR_CUDA_API_VERSION
	.align		4
        /*0000*/ 	.byte	0x04, 0x37
        /*0002*/ 	.short	(.L_18 - .L_17)
.L_17:
        /*0004*/ 	.word	0x00000082


	//----- nvinfo : EIATTR_KPARAM_INFO
	.align		4
.L_18:
        /*0008*/ 	.byte	0x04, 0x17
        /*000a*/ 	.short	(.L_20 - .L_19)
.L_19:
        /*000c*/ 	.word	0x00000000
        /*0010*/ 	.short	0x0000
        /*0012*/ 	.short	0x0070
        /*0014*/ 	.byte	0x00, 0xf0, 0x01, 0x10


	//----- nvinfo : EIATTR_SPARSE_MMA_MASK
	.align		4
.L_20:
        /*0018*/ 	.byte	0x03, 0x50
        /*001a*/ 	.short	0x0000


	//----- nvinfo : EIATTR_MAXREG_COUNT
	.align		4
        /*001c*/ 	.byte	0x03, 0x1b
        /*001e*/ 	.short	0x00a8


	//----- nvinfo : EIATTR_NUM_BARRIERS
	.align		4
        /*0020*/ 	.byte	0x02, 0x4c
        /*0022*/ 	.byte	0x01
	.zero		1


	//----- nvinfo : EIATTR_ANNOTATIONS
	.align		4
        /*0024*/ 	.byte	0x04, 0x55
        /*0026*/ 	.short	(.L_22 - .L_21)


	//   ....[0]....
.L_21:
        /*0028*/ 	.word	0x00000001
        /*002c*/ 	.byte	0xd0, 0x06, 0x00, 0x00, 0x01, 0x00, 0x00, 0x00, 0x00, 0x09, 0x00, 0x00, 0x01, 0x00, 0x00, 0x00
        /* <DEDUP_REMOVED lines=1581> */
        /*630c*/ 	.byte	0xb0, 0x55, 0x02, 0x00, 0x01, 0x00, 0x00, 0x00, 0x00, 0x56, 0x02, 0x00


	//----- nvinfo : EIATTR_MERCURY_ISA_VERSION
	.align		4
.L_22:
        /*6318*/ 	.byte	0x03, 0x5f
        /*631a*/ 	.short	0x0101


	//----- nvinfo : EIATTR_INT_WARP_WIDE_INSTR_OFFSETS
	.align		4
        /*631c*/ 	.byte	0x04, 0x31
        /*631e*/ 	.short	(.L_24 - .L_23)


	//   ....[0]....
.L_23:
        /*6320*/ 	.word	0x00000590


	//   ....[1]....
        /*6324*/ 	.word	0x000005b0


	//   ....[2]....
        /*6328*/ 	.word	0x00000700


	//----- nvinfo : EIATTR_COOP_GROUP_MASK_REGIDS
	.align		4
.L_24:
        /*632c*/ 	.byte	0x04, 0x29
        /*632e*/ 	.short	(.L_26 - .L_25)


	//   ....[0]....
.L_25:
        /*6330*/ 	.word	0xffffffff


	//   ....[1]....
        /*6334*/ 	.word	0xffffffff


	//   ....[2]....
        /*6338*/ 	.word	0xffffffff


	//   ....[3]....
        /*633c*/ 	.word	0xffffffff


	//   ....[4]....
        /*6340*/ 	.word	0xffffffff


	//   ....[5]....
        /*6344*/ 	.word	0xffffffff


	//----- nvinfo : EIATTR_COOP_GROUP_INSTR_OFFSETS
	.align		4
.L_26:
        /*6348*/ 	.byte	0x04, 0x28
        /*634a*/ 	.short	(.L_28 - .L_27)


	//   ....[0]....
.L_27:
        /*634c*/ 	.word	0x00000070


	//   ....[1]....
        /*6350*/ 	.word	0x00000080


	//   ....[2]....
        /*6354*/ 	.word	0x000001a0


	//   ....[3]....
        /*6358*/ 	.word	0x00000420


	//   ....[4]....
        /*635c*/ 	.word	0x00000810


	//   ....[5]....
        /*6360*/ 	.word	0x00002960


	//----- nvinfo : EIATTR_REG_RECONFIG
	.align		4
.L_28:
        /*6364*/ 	.byte	0x01, 0x54
	.zero		2


	//----- nvinfo : EIATTR_MBARRIER_INSTR_OFFSETS
	.align		4
        /*6368*/ 	.byte	0x04, 0x39
        /*636a*/ 	.short	(.L_30 - .L_29)


	//   ....[0]....
.L_29:
        /*636c*/ 	.word	0x00000320
        /*6370*/ 	.word	0x000000ff
        /*6374*/ 	.word	0x00000000
        /*6378*/ 	.short	0x0100
        /*637a*/ 	.byte	0x09
	.zero		1


	//   ....[1]....
        /*637c*/ 	.word	0x00000330
        /*6380*/ 	.word	0x000000ff
        /*6384*/ 	.word	0x00000038
        /*6388*/ 	.short	0x0100
        /*638a*/ 	.byte	0x09
	.zero		1


	//   ....[2]....
        /*638c*/ 	.word	0x00000340
        /*6390*/ 	.word	0x000000ff
        /*6394*/ 	.word	0x00000008
        /*6398*/ 	.short	0x0100
        /*639a*/ 	.byte	0x09
	.zero		1


	//   ....[3]....
        /*639c*/ 	.word	0x00000350
        /*63a0*/ 	.word	0x000000ff
        /*63a4*/ 	.word	0x00000040
        /*63a8*/ 	.short	0x0100
        /*63aa*/ 	.byte	0x09
	.zero		1


	//   ....[4]....
        /*63ac*/ 	.word	0x00000360
        /*63b0*/ 	.word	0x000000ff
        /*63b4*/ 	.word	0x00000010
        /*63b8*/ 	.short	0x0100
        /*63ba*/ 	.byte	0x09
	.zero		1


	//   ....[5]....
        /*63bc*/ 	.word	0x00000370
        /*63c0*/ 	.word	0x000000ff
        /*63c4*/ 	.word	0x00000048
        /*63c8*/ 	.short	0x0100
        /*63ca*/ 	.byte	0x09
	.zero		1


	//   ....[6]....
        /*63cc*/ 	.word	0x00000380
        /*63d0*/ 	.word	0x000000ff
        /*63d4*/ 	.word	0x00000018
        /*63d8*/ 	.short	0x0100
        /*63da*/ 	.byte	0x09
	.zero		1


	//   ....[7]....
        /*63dc*/ 	.word	0x00000390
        /*63e0*/ 	.word	0x000000ff
        /*63e4*/ 	.word	0x00000050
        /*63e8*/ 	.short	0x0100
        /*63ea*/ 	.byte	0x09
	.zero		1


	//   ....[8]....
        /*63ec*/ 	.word	0x000003a0
        /*63f0*/ 	.word	0x000000ff
        /*63f4*/ 	.word	0x00000020
        /*63f8*/ 	.short	0x0100
        /*63fa*/ 	.byte	0x09
	.zero		1


	//   ....[9]....
        /*63fc*/ 	.word	0x000003b0
        /*6400*/ 	.word	0x000000ff
        /*6404*/ 	.word	0x00000058
        /*6408*/ 	.short	0x0100
        /*640a*/ 	.byte	0x09
	.zero		1


	//   ....[10]....
        /*640c*/ 	.word	0x000003c0
        /*6410*/ 	.word	0x000000ff
        /*6414*/ 	.word	0x00000028
        /*6418*/ 	.short	0x0100
        /*641a*/ 	.byte	0x09
	.zero		1


	//   ....[11]....
        /*641c*/ 	.word	0x000003d0
        /*6420*/ 	.word	0x000000ff
        /*6424*/ 	.word	0x00000060
        /*6428*/ 	.short	0x0100
        /*642a*/ 	.byte	0x09
	.zero		1


	//   ....[12]....
        /*642c*/ 	.word	0x000003e0
        /*6430*/ 	.word	0x000000ff
        /*6434*/ 	.word	0x00000030
        /*6438*/ 	.short	0x0100
        /*643a*/ 	.byte	0x09
	.zero		1


	//   ....[13]....
        /*643c*/ 	.word	0x000003f0
        /*6440*/ 	.word	0x000000ff
        /*6444*/ 	.word	0x00000068
        /*6448*/ 	.short	0x0100
        /*644a*/ 	.byte	0x09
	.zero		1


	//   ....[14]....
        /*644c*/ 	.word	0x00000790
        /*6450*/ 	.word	0x000000ff
        /*6454*/ 	.word	0x00000080
        /*6458*/ 	.short	0x0100
        /*645a*/ 	.byte	0x06
	.zero		1


	//   ....[15]....
        /*645c*/ 	.word	0x000007c0
        /*6460*/ 	.word	0x000000ff
        /*6464*/ 	.word	0x00000088
        /*6468*/ 	.short	0x0100
        /*646a*/ 	.byte	0x06
	.zero		1


	//   ....[16]....
        /*646c*/ 	.word	0x00002d60
        /*6470*/ 	.word	0x000000ff
        /*6474*/ 	.word	0x00000000
        /*6478*/ 	.short	0x010a
        /*647a*/ 	.byte	0x06
	.zero		1


	//   ....[17]....
        /*647c*/ 	.word	0x00002da0
        /*6480*/ 	.word	0x000000ff
        /*6484*/ 	.word	0x00000000
        /*6488*/ 	.short	0x010a
        /*648a*/ 	.byte	0x06
	.zero		1


	//   ....[18]....
        /*648c*/ 	.word	0x00007110
        /*6490*/ 	.word	0x000000ff
        /*6494*/ 	.word	0x00000000
        /*6498*/ 	.short	0x010a
        /*649a*/ 	.byte	0x10
	.zero		1


	//   ....[19]....
        /*649c*/ 	.word	0x00007150
        /*64a0*/ 	.word	0x000000ff
        /*64a4*/ 	.word	0x00000000
        /*64a8*/ 	.short	0x010a
        /*64aa*/ 	.byte	0x10
	.zero		1


	//   ....[20]....
        /*64ac*/ 	.word	0x0000d0d0
        /*64b0*/ 	.word	0x00000002
        /*64b4*/ 	.word	0x00000000
        /*64b8*/ 	.short	0x0101
        /*64ba*/ 	.byte	0x3f
	.zero		1


	//   ....[21]....
        /*64bc*/ 	.word	0x00010bb0
        /*64c0*/ 	.word	0x00000000
        /*64c4*/ 	.word	0x00000000
        /*64c8*/ 	.short	0x0101
        /*64ca*/ 	.byte	0x3f
	.zero		1


	//   ....[22]....
        /*64cc*/ 	.word	0x00024640
        /*64d0*/ 	.word	0x00000012
        /*64d4*/ 	.word	0x00000038
        /*64d8*/ 	.short	0x010a
        /*64da*/ 	.byte	0x3f
	.zero		1


	//   ....[23]....
        /*64dc*/ 	.word	0x00024a60
        /*64e0*/ 	.word	0x00000004
        /*64e4*/ 	.word	0x00000088
        /*64e8*/ 	.short	0x0101
        /*64ea*/ 	.byte	0x3f
	.zero		1


	//   ....[24]....
        /*64ec*/ 	.word	0x00025190
        /*64f0*/ 	.word	0x00000005
        /*64f4*/ 	.word	0x00000000
        /*64f8*/ 	.short	0x010a
        /*64fa*/ 	.byte	0x3f
	.zero		1


	//   ....[25]....
        /*64fc*/ 	.word	0x00025220
        /*6500*/ 	.word	0x00000007
        /*6504*/ 	.word	0x00000000
        /*6508*/ 	.short	0x010a
        /*650a*/ 	.byte	0x3f
	.zero		1


	//   ....[26]....
        /*650c*/ 	.word	0x000252b0
        /*6510*/ 	.word	0x00000007
        /*6514*/ 	.word	0x00000000
        /*6518*/ 	.short	0x010a
        /*651a*/ 	.byte	0x3f
	.zero		1


	//   ....[27]....
        /*651c*/ 	.word	0x00025340
        /*6520*/ 	.word	0x00000007
        /*6524*/ 	.word	0x00000000
        /*6528*/ 	.short	0x010a
        /*652a*/ 	.byte	0x3f
	.zero		1


	//   ....[28]....
        /*652c*/ 	.word	0x000253d0
        /*6530*/ 	.word	0x00000007
        /*6534*/ 	.word	0x00000000
        /*6538*/ 	.short	0x010a
        /*653a*/ 	.byte	0x3f
	.zero		1


	//   ....[29]....
        /*653c*/ 	.word	0x00025460
        /*6540*/ 	.word	0x00000007
        /*6544*/ 	.word	0x00000000
        /*6548*/ 	.short	0x010a
        /*654a*/ 	.byte	0x3f
	.zero		1


	//   ....[30]....
        /*654c*/ 	.word	0x000254f0
        /*6550*/ 	.word	0x00000003
        /*6554*/ 	.word	0x00000000
        /*6558*/ 	.short	0x010a
        /*655a*/ 	.byte	0x3f
	.zero		1


	//   ....[31]....
        /*655c*/ 	.word	0x00025560
        /*6560*/ 	.word	0x00000003
        /*6564*/ 	.word	0x00000000
        /*6568*/ 	.short	0x010a
        /*656a*/ 	.byte	0x3f
	.zero		1


	//   ....[32]....
        /*656c*/ 	.word	0x000255d0
        /*6570*/ 	.word	0x00000000
        /*6574*/ 	.word	0x00000000
        /*6578*/ 	.short	0x010a
        /*657a*/ 	.byte	0x3f
	.zero		1


	//   ....[33]....
        /*657c*/ 	.word	0x000256b0
        /*6580*/ 	.word	0x00000012
        /*6584*/ 	.word	0x00000038
        /*6588*/ 	.short	0x010a
        /*658a*/ 	.byte	0x3f
	.zero		1


	//   ....[34]....
        /*658c*/ 	.word	0x00025780
        /*6590*/ 	.word	0x00000005
        /*6594*/ 	.word	0x00000000
        /*6598*/ 	.short	0x010a
        /*659a*/ 	.byte	0x3f
	.zero		1


	//   ....[35]....
        /*659c*/ 	.word	0x000257d0
        /*65a0*/ 	.word	0x00000007
        /*65a4*/ 	.word	0x00000000
        /*65a8*/ 	.short	0x010a
        /*65aa*/ 	.byte	0x3f
	.zero		1


	//   ....[36]....
        /*65ac*/ 	.word	0x00025820
        /*65b0*/ 	.word	0x00000007
        /*65b4*/ 	.word	0x00000000
        /*65b8*/ 	.short	0x010a
        /*65ba*/ 	.byte	0x3f
	.zero		1


	//   ....[37]....
        /*65bc*/ 	.word	0x00025870
        /*65c0*/ 	.word	0x00000007
        /*65c4*/ 	.word	0x00000000
        /*65c8*/ 	.short	0x010a
        /*65ca*/ 	.byte	0x3f
	.zero		1


	//   ....[38]....
        /*65cc*/ 	.word	0x000258c0
        /*65d0*/ 	.word	0x00000007
        /*65d4*/ 	.word	0x00000000
        /*65d8*/ 	.short	0x010a
        /*65da*/ 	.byte	0x3f
	.zero		1


	//   ....[39]....
        /*65dc*/ 	.word	0x00025910
        /*65e0*/ 	.word	0x00000007
        /*65e4*/ 	.word	0x00000000
        /*65e8*/ 	.short	0x010a
        /*65ea*/ 	.byte	0x3f
	.zero		1


	//----- nvinfo : EIATTR_NUM_MBARRIERS
	.align		4
.L_30:
        /*65ec*/ 	.byte	0x03, 0x38
        /*65ee*/ 	.short	0x0010


	//----- nvinfo : EIATTR_EXIT_INSTR_OFFSETS
	.align		4
        /*65f0*/ 	.byte	0x04, 0x1c
        /*65f2*/ 	.short	(.L_32 - .L_31)


	//   ....[0]....
.L_31:
        /*65f4*/ 	.word	0x000009a0


	//   ....[1]....
        /*65f8*/ 	.word	0x00001240


	//   ....[2]....
        /*65fc*/ 	.word	0x00023d40


	//   ....[3]....
        /*6600*/ 	.word	0x000242e0


	//   ....[4]....
        /*6604*/ 	.word	0x00025540


	//----- nvinfo : EIATTR_MAX_THREADS
	.align		4
.L_32:
        /*6608*/ 	.byte	0x04, 0x05
        /*660a*/ 	.short	(.L_34 - .L_33)
.L_33:
        /*660c*/ 	.word	0x00000180
        /*6610*/ 	.word	0x00000001
        /*6614*/ 	.word	0x00000001


	//----- nvinfo : EIATTR_CRS_STACK_SIZE
	.align		4
.L_34:
        /*6618*/ 	.byte	0x04, 0x1e
        /*661a*/ 	.short	(.L_36 - .L_35)
.L_35:
        /*661c*/ 	.word	0x00000000


	//----- nvinfo : EIATTR_CBANK_PARAM_SIZE
	.align		4
.L_36:
        /*6620*/ 	.byte	0x03, 0x19
        /*6622*/ 	.short	0x0470


	//----- nvinfo : EIATTR_PARAM_CBANK
	.align		4
        /*6624*/ 	.byte	0x04, 0x0a
        /*6626*/ 	.short	(.L_38 - .L_37)
	.align		4
.L_37:
        /*6628*/ 	.word	index@(.nv.constant0._ZN7cutlass13device_kernelINS_4gemm6kernel13GemmUniversalIN4cute5tupleIJiiiiEEENS1_10collective13CollectiveMmaINS1_37MainloopSm90TmaGmmaWarpSpecializedFP8ILi7ENS5_IJNS4_1CILi1EEENSA_ILi2EEESB_EEENS1_35KernelTmaWarpSpecializedCooperativeEEENS5_IJNSA_ILi256EEESG_NSA_ILi64EEEEEENS_12float_e5m2_tENS5_IJlSB_lEEESJ_SK_NS4_8TiledMMAINS4_8MMA_AtomIJNS4_4SM904GMMA31MMA_64x256x32_F32E5M2E5M2_SS_TNILNSO_7ScaleInE1ELSQ_1EEEEEENS4_6LayoutINS5_IJSC_SB_SB_EEENS5_IJSB_NSA_ILi0EEESV_EEEEENS5_IJNS4_10UnderscoreESY_SY_EEEEENS4_23SM90_TMA_LOAD_MULTICASTENS4_14ComposedLayoutINS4_7SwizzleILi2ELi4ELi3EEENS4_18smem_ptr_flag_bitsILi8EEENST_INS5_IJNSA_ILi8EEESH_EEENS5_IJSH_SB_EEEEEEEvNS4_8identityENS4_13SM90_TMA_LOADES1B_vS1C_EENS_8epilogue10collective6detail29Sm90TmaWarpSpecializedAdapterINS1G_15DefaultEpilogueISJ_SK_SK_NS1F_6thread17LinearCombinationISJ_Li1EffLNS1K_9ScaleType4KindE0ELNS_15FloatRoundStyleE2ESJ_EENS1_15EpilogueDefaultEEEEEvvEEEEvNT_6ParamsE)
        /*662c*/ 	.short	0x0210
        /*662e*/ 	.short	0x0470


	//----- nvinfo : EIATTR_SW_WAR
	.align		4
.L_38:
        /*6630*/ 	.byte	0x04, 0x36
        /*6632*/ 	.short	(.L_40 - .L_39)
.L_39:
        /*6634*/ 	.word	0x00000008
.L_40:


//--------------------- .nv.callgraph             --------------------------
	.section	.nv.callgraph,"",@"SHT_CUDA_CALLGRAPH"
	.align	4
	.sectionentsize	8
	.align		4
        /*0000*/ 	.word	0x00000000
	.align		4
        /*0004*/ 	.word	0xffffffff
	.align		4
        /*0008*/ 	.word	0x00000000
	.align		4
        /*000c*/ 	.word	0xfffffffe
	.align		4
        /*0010*/ 	.word	0x00000000
	.align		4
        /*0014*/ 	.word	0xfffffffd
	.align		4
        /*0018*/ 	.word	0x00000000
	.align		4
        /*001c*/ 	.word	0xfffffffc


//--------------------- .nv.constant4             --------------------------
	.section	.nv.constant4,"a",@progbits
	.align	8
	.align		8
.nv.constant4:
        /*0000*/ 	.dword	_ZN40_INTERNAL_d98b619e_4_k_cu_97627c3f_270994cuda3std3__45__cpo5beginE
	.align		8
        /*0008*/ 	.dword	_ZN40_INTERNAL_d98b619e_4_k_cu_97627c3f_270994cuda3std3__45__cpo3endE
	.align		8
        /*0010*/ 	.dword	_ZN40_INTERNAL_d98b619e_4_k_cu_97627c3f_270994cuda3std3__45__cpo6cbeginE
	.align		8
        /*0018*/ 	.dword	_ZN40_INTERNAL_d98b619e_4_k_cu_97627c3f_270994cuda3std3__45__cpo4cendE
	.align		8
        /*0020*/ 	.dword	_ZN40_INTERNAL_d98b619e_4_k_cu_97627c3f_270994cuda3std3__442_GLOBAL__N__d98b619e_4_k_cu_97627c3f_270996ignoreE
	.align		8
        /*0028*/ 	.dword	_ZN40_INTERNAL_d98b619e_4_k_cu_97627c3f_270994cuda3std3__419piecewise_constructE
	.align		8
        /*0030*/ 	.dword	_ZN40_INTERNAL_d98b619e_4_k_cu_97627c3f_270994cuda3std3__48in_placeE
	.align		8
        /*0038*/ 	.dword	_ZN40_INTERNAL_d98b619e_4_k_cu_97627c3f_270994cuda3std6ranges3__45__cpo4swapE
	.align		8
        /*0040*/ 	.dword	_ZN40_INTERNAL_d98b619e_4_k_cu_97627c3f_270994cuda3std6ranges3__45__cpo9iter_moveE
	.align		8
        /*0048*/ 	.dword	_ZN40_INTERNAL_d98b619e_4_k_cu_97627c3f_270994cute7productE
	.align		8
        /*0050*/ 	.dword	_ZN40_INTERNAL_d98b619e_4_k_cu_97627c3f_270994cute1_E


//--------------------- .text._ZN7cutlass13device_kernelINS_4gemm6kernel13GemmUniversalIN4cute5tupleIJiiiiEEENS1_10collective13CollectiveMmaINS1_37MainloopSm90TmaGmmaWarpSpecializedFP8ILi7ENS5_IJNS4_1CILi1EEENSA_ILi2EEESB_EEENS1_35KernelTmaWarpSpecializedCooperativeEEENS5_IJNSA_ILi256EEESG_NSA_ILi64EEEEEENS_12float_e5m2_tENS5_IJlSB_lEEESJ_SK_NS4_8TiledMMAINS4_8MMA_AtomIJNS4_4SM904GMMA31MMA_64x256x32_F32E5M2E5M2_SS_TNILNSO_7ScaleInE1ELSQ_1EEEEEENS4_6LayoutINS5_IJSC_SB_SB_EEENS5_IJSB_NSA_ILi0EEESV_EEEEENS5_IJNS4_10UnderscoreESY_SY_EEEEENS4_23SM90_TMA_LOAD_MULTICASTENS4_14ComposedLayoutINS4_7SwizzleILi2ELi4ELi3EEENS4_18smem_ptr_flag_bitsILi8EEENST_INS5_IJNSA_ILi8EEESH_EEENS5_IJSH_SB_EEEEEEEvNS4_8identityENS4_13SM90_TMA_LOADES1B_vS1C_EENS_8epilogue10collective6detail29Sm90TmaWarpSpecializedAdapterINS1G_15DefaultEpilogueISJ_SK_SK_NS1F_6thread17LinearCombinationISJ_Li1EffLNS1K_9ScaleType4KindE0ELNS_15FloatRoundStyleE2ESJ_EENS1_15EpilogueDefaultEEEEEvvEEEEvNT_6ParamsE --------------------------
	.section	.text._ZN7cutlass13device_kernelINS_4gemm6kernel13GemmUniversalIN4cute5tupleIJiiiiEEENS1_10collective13CollectiveMmaINS1_37MainloopSm90TmaGmmaWarpSpecializedFP8ILi7ENS5_IJNS4_1CILi1EEENSA_ILi2EEESB_EEENS1_35KernelTmaWarpSpecializedCooperativeEEENS5_IJNSA_ILi256EEESG_NSA_ILi64EEEEEENS_12float_e5m2_tENS5_IJlSB_lEEESJ_SK_NS4_8TiledMMAINS4_8MMA_AtomIJNS4_4SM904GMMA31MMA_64x256x32_F32E5M2E5M2_SS_TNILNSO_7ScaleInE1ELSQ_1EEEEEENS4_6LayoutINS5_IJSC_SB_SB_EEENS5_IJSB_NSA_ILi0EEESV_EEEEENS5_IJNS4_10UnderscoreESY_SY_EEEEENS4_23SM90_TMA_LOAD_MULTICASTENS4_14ComposedLayoutINS4_7SwizzleILi2ELi4ELi3EEENS4_18smem_ptr_flag_bitsILi8EEENST_INS5_IJNSA_ILi8EEESH_EEENS5_IJSH_SB_EEEEEEEvNS4_8identityENS4_13SM90_TMA_LOADES1B_vS1C_EENS_8epilogue10collective6detail29Sm90TmaWarpSpecializedAdapterINS1G_15DefaultEpilogueISJ_SK_SK_NS1F_6thread17LinearCombinationISJ_Li1EffLNS1K_9ScaleType4KindE0ELNS_15FloatRoundStyleE2ESJ_EENS1_15EpilogueDefaultEEEEEvvEEEEvNT_6ParamsE,"ax",@progbits
	.align	128
.text._ZN7cutlass13device_kernelINS_4gemm6kernel13GemmUniversalIN4cute5tupleIJiiiiEEENS1_10collective13CollectiveMmaINS1_37MainloopSm90TmaGmmaWarpSpecializedFP8ILi7ENS5_IJNS4_1CILi1EEENSA_ILi2EEESB_EEENS1_35KernelTmaWarpSpecializedCooperativeEEENS5_IJNSA_ILi256EEESG_NSA_ILi64EEEEEENS_12float_e5m2_tENS5_IJlSB_lEEESJ_SK_NS4_8TiledMMAINS4_8MMA_AtomIJNS4_4SM904GMMA31MMA_64x256x32_F32E5M2E5M2_SS_TNILNSO_7ScaleInE1ELSQ_1EEEEEENS4_6LayoutINS5_IJSC_SB_SB_EEENS5_IJSB_NSA_ILi0EEESV_EEEEENS5_IJNS4_10UnderscoreESY_SY_EEEEENS4_23SM90_TMA_LOAD_MULTICASTENS4_14ComposedLayoutINS4_7SwizzleILi2ELi4ELi3EEENS4_18smem_ptr_flag_bitsILi8EEENST_INS5_IJNSA_ILi8EEESH_EEENS5_IJSH_SB_EEEEEEEvNS4_8identityENS4_13SM90_TMA_LOADES1B_vS1C_EENS_8epilogue10collective6detail29Sm90TmaWarpSpecializedAdapterINS1G_15DefaultEpilogueISJ_SK_SK_NS1F_6thread17LinearCombinationISJ_Li1EffLNS1K_9ScaleType4KindE0ELNS_15FloatRoundStyleE2ESJ_EENS1_15EpilogueDefaultEEEEEvvEEEEvNT_6ParamsE:
        .type           _ZN7cutlass13device_kernelINS_4gemm6kernel13GemmUniversalIN4cute5tupleIJiiiiEEENS1_10collective13CollectiveMmaINS1_37MainloopSm90TmaGmmaWarpSpecializedFP8ILi7ENS5_IJNS4_1CILi1EEENSA_ILi2EEESB_EEENS1_35KernelTmaWarpSpecializedCooperativeEEENS5_IJNSA_ILi256EEESG_NSA_ILi64EEEEEENS_12float_e5m2_tENS5_IJlSB_lEEESJ_SK_NS4_8TiledMMAINS4_8MMA_AtomIJNS4_4SM904GMMA31MMA_64x256x32_F32E5M2E5M2_SS_TNILNSO_7ScaleInE1ELSQ_1EEEEEENS4_6LayoutINS5_IJSC_SB_SB_EEENS5_IJSB_NSA_ILi0EEESV_EEEEENS5_IJNS4_10UnderscoreESY_SY_EEEEENS4_23SM90_TMA_LOAD_MULTICASTENS4_14ComposedLayoutINS4_7SwizzleILi2ELi4ELi3EEENS4_18smem_ptr_flag_bitsILi8EEENST_INS5_IJNSA_ILi8EEESH_EEENS5_IJSH_SB_EEEEEEEvNS4_8identityENS4_13SM90_TMA_LOADES1B_vS1C_EENS_8epilogue10collective6detail29Sm90TmaWarpSpecializedAdapterINS1G_15DefaultEpilogueISJ_SK_SK_NS1F_6thread17LinearCombinationISJ_Li1EffLNS1K_9ScaleType4KindE0ELNS_15FloatRoundStyleE2ESJ_EENS1_15EpilogueDefaultEEEEEvvEEEEvNT_6ParamsE,@function
        .size           _ZN7cutlass13device_kernelINS_4gemm6kernel13GemmUniversalIN4cute5tupleIJiiiiEEENS1_10collective13CollectiveMmaINS1_37MainloopSm90TmaGmmaWarpSpecializedFP8ILi7ENS5_IJNS4_1CILi1EEENSA_ILi2EEESB_EEENS1_35KernelTmaWarpSpecializedCooperativeEEENS5_IJNSA_ILi256EEESG_NSA_ILi64EEEEEENS_12float_e5m2_tENS5_IJlSB_lEEESJ_SK_NS4_8TiledMMAINS4_8MMA_AtomIJNS4_4SM904GMMA31MMA_64x256x32_F32E5M2E5M2_SS_TNILNSO_7ScaleInE1ELSQ_1EEEEEENS4_6LayoutINS5_IJSC_SB_SB_EEENS5_IJSB_NSA_ILi0EEESV_EEEEENS5_IJNS4_10UnderscoreESY_SY_EEEEENS4_23SM90_TMA_LOAD_MULTICASTENS4_14ComposedLayoutINS4_7SwizzleILi2ELi4ELi3EEENS4_18smem_ptr_flag_bitsILi8EEENST_INS5_IJNSA_ILi8EEESH_EEENS5_IJSH_SB_EEEEEEEvNS4_8identityENS4_13SM90_TMA_LOADES1B_vS1C_EENS_8epilogue10collective6detail29Sm90TmaWarpSpecializedAdapterINS1G_15DefaultEpilogueISJ_SK_SK_NS1F_6thread17LinearCombinationISJ_Li1EffLNS1K_9ScaleType4KindE0ELNS_15FloatRoundStyleE2ESJ_EENS1_15EpilogueDefaultEEEEEvvEEEEvNT_6ParamsE,(.L_x_596 - _ZN7cutlass13device_kernelINS_4gemm6kernel13GemmUniversalIN4cute5tupleIJiiiiEEENS1_10collective13CollectiveMmaINS1_37MainloopSm90TmaGmmaWarpSpecializedFP8ILi7ENS5_IJNS4_1CILi1EEENSA_ILi2EEESB_EEENS1_35KernelTmaWarpSpecializedCooperativeEEENS5_IJNSA_ILi256EEESG_NSA_ILi64EEEEEENS_12float_e5m2_tENS5_IJlSB_lEEESJ_SK_NS4_8TiledMMAINS4_8MMA_AtomIJNS4_4SM904GMMA31MMA_64x256x32_F32E5M2E5M2_SS_TNILNSO_7ScaleInE1ELSQ_1EEEEEENS4_6LayoutINS5_IJSC_SB_SB_EEENS5_IJSB_NSA_ILi0EEESV_EEEEENS5_IJNS4_10UnderscoreESY_SY_EEEEENS4_23SM90_TMA_LOAD_MULTICASTENS4_14ComposedLayoutINS4_7SwizzleILi2ELi4ELi3EEENS4_18smem_ptr_flag_bitsILi8EEENST_INS5_IJNSA_ILi8EEESH_EEENS5_IJSH_SB_EEEEEEEvNS4_8identityENS4_13SM90_TMA_LOADES1B_vS1C_EENS_8epilogue10collective6detail29Sm90TmaWarpSpecializedAdapterINS1G_15DefaultEpilogueISJ_SK_SK_NS1F_6thread17LinearCombinationISJ_Li1EffLNS1K_9ScaleType4KindE0ELNS_15FloatRoundStyleE2ESJ_EENS1_15EpilogueDefaultEEEEEvvEEEEvNT_6ParamsE)
        .other          _ZN7cutlass13device_kernelINS_4gemm6kernel13GemmUniversalIN4cute5tupleIJiiiiEEENS1_10collective13CollectiveMmaINS1_37MainloopSm90TmaGmmaWarpSpecializedFP8ILi7ENS5_IJNS4_1CILi1EEENSA_ILi2EEESB_EEENS1_35KernelTmaWarpSpecializedCooperativeEEENS5_IJNSA_ILi256EEESG_NSA_ILi64EEEEEENS_12float_e5m2_tENS5_IJlSB_lEEESJ_SK_NS4_8TiledMMAINS4_8MMA_AtomIJNS4_4SM904GMMA31MMA_64x256x32_F32E5M2E5M2_SS_TNILNSO_7ScaleInE1ELSQ_1EEEEEENS4_6LayoutINS5_IJSC_SB_SB_EEENS5_IJSB_NSA_ILi0EEESV_EEEEENS5_IJNS4_10UnderscoreESY_SY_EEEEENS4_23SM90_TMA_LOAD_MULTICASTENS4_14ComposedLayoutINS4_7SwizzleILi2ELi4ELi3EEENS4_18smem_ptr_flag_bitsILi8EEENST_INS5_IJNSA_ILi8EEESH_EEENS5_IJSH_SB_EEEEEEEvNS4_8identityENS4_13SM90_TMA_LOADES1B_vS1C_EENS_8epilogue10collective6detail29Sm90TmaWarpSpecializedAdapterINS1G_15DefaultEpilogueISJ_SK_SK_NS1F_6thread17LinearCombinationISJ_Li1EffLNS1K_9ScaleType4KindE0ELNS_15FloatRoundStyleE2ESJ_EENS1_15EpilogueDefaultEEEEEvvEEEEvNT_6ParamsE,@"STO_CUDA_ENTRY STV_DEFAULT"
_ZN7cutlass13device_kernelINS_4gemm6kernel13GemmUniversalIN4cute5tupleIJiiiiEEENS1_10collective13CollectiveMmaINS1_37MainloopSm90TmaGmmaWarpSpecializedFP8ILi7ENS5_IJNS4_1CILi1EEENSA_ILi2EEESB_EEENS1_35KernelTmaWarpSpecializedCooperativeEEENS5_IJNSA_ILi256EEESG_NSA_ILi64EEEEEENS_12float_e5m2_tENS5_IJlSB_lEEESJ_SK_NS4_8TiledMMAINS4_8MMA_AtomIJNS4_4SM904GMMA31MMA_64x256x32_F32E5M2E5M2_SS_TNILNSO_7ScaleInE1ELSQ_1EEEEEENS4_6LayoutINS5_IJSC_SB_SB_EEENS5_IJSB_NSA_ILi0EEESV_EEEEENS5_IJNS4_10UnderscoreESY_SY_EEEEENS4_23SM90_TMA_LOAD_MULTICASTENS4_14ComposedLayoutINS4_7SwizzleILi2ELi4ELi3EEENS4_18smem_ptr_flag_bitsILi8EEENST_INS5_IJNSA_ILi8EEESH_EEENS5_IJSH_SB_EEEEEEEvNS4_8identityENS4_13SM90_TMA_LOADES1B_vS1C_EENS_8epilogue10collective6detail29Sm90TmaWarpSpecializedAdapterINS1G_15DefaultEpilogueISJ_SK_SK_NS1F_6thread17LinearCombinationISJ_Li1EffLNS1K_9ScaleType4KindE0ELNS_15FloatRoundStyleE2ESJ_EENS1_15EpilogueDefaultEEEEEvvEEEEvNT_6ParamsE:
[----:B------:R-:W0:Y:S02]  /*0000*/  LDC R1, c[0x0][0x28] ;  /* 0x00000a00ff017b82 */ /* 0x000e240000000800 */
[----:B0-----:R-:W-:Y:S01]  /*0010*/  VIADD R1, R1, 0xfffff790 ;  /* 0xfffff79001017836 */ /* 0x001fe20000000000 */
[----:B------:R-:W0:Y:S01]  /*0020*/  S2R R5, SR_TID.X ;  /* 0x0000000000057919 */ /* 0x000e220000002100 */
[----:B------:R-:W-:Y:S01]  /*0030*/  ELECT P0, URZ, PT ;  /* 0x00000000003f782f */ /* 0x000fe20003800000 */
[----:B------:R-:W-:Y:S01]  /*0040*/  BSSY B0, `(.L_x_0) ;  /* 0x0000015000007945 */ /* 0x000fe20003800000 */
[--C-:B0-----:R-:W-:Y:S02]  /*0050*/  SHF.R.U32.HI R0, RZ, 0x5, R5.reuse ;  /* 0x00000005ff007819 */ /* 0x101fe40000011605 */
[----:B------:R-:W-:-:S03]  /*0060*/  SHF.R.U32.HI R2, RZ, 0x7, R5 ;  /* 0x00000007ff027819 */ /* 0x000fc60000011605 */
[----:B------:R-:W0:Y:S04]  /*0070*/  SHFL.IDX PT, R3, R0, RZ, 0x1f ;  /* 0x00001fff00037589 */ /* 0x000e2800000e0000 */
[----:B------:R-:W1:Y:S01]  /*0080*/  SHFL.IDX PT, R2, R2, RZ, 0x1f ;  /* 0x00001fff02027589 */ /* 0x000e6200000e0000 */
[----:B0-----:R-:W-:Y:S02]  /*0090*/  R2UR UR4, R3 ;  /* 0x00000000030472ca */ /* 0x001fe400000e0000 */
[----:B-1----:R-:W-:-:S11]  /*00a0*/  R2UR UR6, R2 ;  /* 0x00000000020672ca */ /* 0x002fd600000e0000 */
[----:B------:R-:W-:Y:S02]  /*00b0*/  USHF.R.S32.HI UR5, URZ, 0x1f, UR4 ;  /* 0x0000001f3f057899 */ /* 0x000fe40008011404 */
[----:B------:R-:W-:Y:S02]  /*00c0*/  ISETP.NE.OR P0, PT, RZ, UR4, !P0 ;  /* 0x00000004ff007c0c */ /* 0x000fe4000c705670 */
[----:B------:R-:W-:-:S04]  /*00d0*/  ULEA.HI UR5, UR5, UR4, URZ, 0x2 ;  /* 0x0000000405057291 */ /* 0x000fc8000f8f103f */
[----:B------:R-:W-:-:S04]  /*00e0*/  ULOP3.LUT UR5, UR5, 0xfffffffc, URZ, 0xc0, !UPT ;  /* 0xfffffffc05057892 */ /* 0x000fc8000f8ec03f */
[----:B------:R-:W-:-:S03]  /*00f0*/  UIADD3 UR8, UR4, -UR5, URZ ;  /* 0x8000000504087290 */ /* 0x000fc6000fffe03f */
[----:B------:R-:W-:Y:S09]  /*0100*/  @P0 BRA `(.L_x_1) ;  /* 0x0000000000200947 */ /* 0x000ff20003800000 */
[----:B------:R-:W-:Y:S02]  /*0110*/  ULDC.64 UR4, c[0x0][0x198] ;  /* 0x0000660000047ab9 */ /* 0x000fe40000000a00 */
[----:B------:R-:W-:Y:S02]  /*0120*/  UIADD3 UR10, UP0, UR4, 0xf0, URZ ;  /* 0x000000f0040a7890 */ /* 0x000fe4000ff1e03f */
[----:B------:R-:W-:Y:S02]  /*0130*/  UIADD3 UR4, UP1, UR4, 0x1f0, URZ ;  /* 0x000001f004047890 */ /* 0x000fe4000ff3e03f */
[----:B------:R-:W-:Y:S02]  /*0140*/  UIADD3.X UR11, URZ, UR5, URZ, UP0, !UPT ;  /* 0x000000053f0b7290 */ /* 0x000fe400087fe43f */
[----:B------:R-:W-:-:S07]  /*0150*/  UIADD3.X UR5, URZ, UR5, URZ, UP1, !UPT ;  /* 0x000000053f057290 */ /* 0x000fce0008ffe43f */
[----:B------:R0:W-:Y:S02]  /*0160*/  UTMACCTL.PF [UR10] ;  /* 0x000000000a0079b9 */ /* 0x0001e40008040000 */
[----:B------:R0:W-:Y:S02]  /*0170*/  UTMACCTL.PF [UR4] ;  /* 0x00000000040079b9 */ /* 0x0001e40008040000 */
[----:B0-----:R-:W-:Y:S01]  /*0180*/  NOP ;  /* 0x0000000000007918 */ /* 0x001fe20000000000 */
.L_x_1:
[----:B------:R-:W-:Y:S05]  /*0190*/  BSYNC B0 ;  /* 0x0000000000007941 */ /* 0x000fea0003800000 */
.L_x_0:
[----:B------:R-:W0:Y:S01]  /*01a0*/  SHFL.IDX PT, R3, R0, RZ, 0x1f ;  /* 0x00001fff00037589 */ /* 0x000e2200000e0000 */
[----:B------:R-:W-:Y:S01]  /*01b0*/  UISETP.NE.AND UP0, UPT, UR8, 0x3, UPT ;  /* 0x000000030800788c */ /* 0x000fe2000bf05270 */
[----:B------:R-:W-:Y:S01]  /*01c0*/  ISETP.NE.AND P2, PT, RZ, UR6, PT ;  /* 0x00000006ff007c0c */ /* 0x000fe2000bf45270 */
[----:B------:R-:W-:Y:S02]  /*01d0*/  UIADD3 UR10, UR6, -0x1, URZ ;  /* 0xffffffff060a7890 */ /* 0x000fe4000fffe03f */
[----:B------:R-:W-:Y:S02]  /*01e0*/  UISETP.EQ.OR UP0, UPT, UR8, URZ, !UP0 ;  /* 0x0000003f0800728c */ /* 0x000fe4000c702670 */
[----:B------:R-:W-:Y:S02]  /*01f0*/  UISETP.GE.U32.AND UP1, UPT, UR10, 0x2, UPT ;  /* 0x000000020a00788c */ /* 0x000fe4000bf26070 */
[----:B------:R-:W-:-:S04]  /*0200*/  UISETP.EQ.AND UP0, UPT, UR6, URZ, UP0 ;  /* 0x0000003f0600728c */ /* 0x000fc80008702270 */
[----:B------:R-:W-:-:S04]  /*0210*/  USEL UR13, URZ, 0x1, !UP0 ;  /* 0x000000013f0d7887 */ /* 0x000fc8000c000000 */
[----:B------:R-:W-:Y:S01]  /*0220*/  USEL UR13, UR13, 0x2, UP1 ;  /* 0x000000020d0d7887 */ /* 0x000fe20008800000 */
[----:B0-----:R-:W-:-:S13]  /*0230*/  ISETP.NE.AND P0, PT, R3, RZ, PT ;  /* 0x000000ff0300720c */ /* 0x001fda0003f05270 */
[----:B------:R-:W-:Y:S05]  /*0240*/  @P0 BRA `(.L_x_2) ;  /* 0x0000000000700947 */ /* 0x000fea0003800000 */
[----:B------:R-:W0:Y:S01]  /*0250*/  S2UR UR9, SR_CgaCtaId ;  /* 0x00000000000979c3 */ /* 0x000e220000008800 */
[----:B------:R-:W-:Y:S01]  /*0260*/  UMOV UR4, 0x400 ;  /* 0x0000040000047882 */ /* 0x000fe20000000000 */
[----:B------:R-:W-:Y:S01]  /*0270*/  UMOV UR5, 0x1 ;  /* 0x0000000100057882 */ /* 0x000fe20000000000 */
[----:B------:R-:W-:Y:S01]  /*0280*/  UMOV UR6, 0x4 ;  /* 0x0000000400067882 */ /* 0x000fe20000000000 */
[----:B------:R-:W-:Y:S01]  /*0290*/  ELECT P0, URZ, PT ;  /* 0x00000000003f782f */ /* 0x000fe20003800000 */
[----:B------:R-:W-:-:S04]  /*02a0*/  UIADD3 UR6, -UR6, 0x100000, URZ ;  /* 0x0010000006067890 */ /* 0x000fc8000fffe13f */
[----:B------:R-:W-:Y:S02]  /*02b0*/  USHF.L.U32 UR7, UR6, 0xb, URZ ;  /* 0x0000000b06077899 */ /* 0x000fe4000800063f */
[----:B------:R-:W-:Y:S02]  /*02c0*/  USHF.L.U32 UR6, UR6, 0x1, URZ ;  /* 0x0000000106067899 */ /* 0x000fe4000800063f */
[----:B0-----:R-:W-:Y:S02]  /*02d0*/  ULEA UR9, UR9, UR4, 0x18 ;  /* 0x0000000409097291 */ /* 0x001fe4000f8ec03f */
[----:B------:R-:W-:-:S04]  /*02e0*/  UIADD3 UR4, -UR5, 0x100000, URZ ;  /* 0x0010000005047890 */ /* 0x000fc8000fffe13f */
[----:B------:R-:W-:Y:S02]  /*02f0*/  USHF.L.U32 UR5, UR4, 0xb, URZ ;  /* 0x0000000b04057899 */ /* 0x000fe4000800063f */
[----:B------:R-:W-:Y:S01]  /*0300*/  USHF.L.U32 UR4, UR4, 0x1, URZ ;  /* 0x0000000104047899 */ /* 0x000fe2000800063f */
[----:B------:R-:W0:Y:S11]  /*0310*/  FENCE.VIEW.ASYNC.S ;  /* 0x00000000000073c6 */ /* 0x000e360000000000 */
[----:B0-----:R0:W1:Y:S01]  /*0320*/  SYNCS.EXCH.64 URZ, [UR9], UR4 ;  /* 0x00000004093f75b2 */ /* 0x0010620008000100 */
[----:B------:R0:W2:Y:S01]  /*0330*/  SYNCS.EXCH.64 URZ, [UR9+0x38], UR6 ;  /* 0x00003806093f75b2 */ /* 0x0000a20008000100 */
[----:B------:R0:W3:Y:S01]  /*0340*/  SYNCS.EXCH.64 URZ, [UR9+0x8], UR4 ;  /* 0x00000804093f75b2 */ /* 0x0000e20008000100 */
[----:B------:R0:W4:Y:S01]  /*0350*/  SYNCS.EXCH.64 URZ, [UR9+0x40], UR6 ;  /* 0x00004006093f75b2 */ /* 0x0001220008000100 */
[----:B------:R0:W0:Y:S01]  /*0360*/  SYNCS.EXCH.64 URZ, [UR9+0x10], UR4 ;  /* 0x00001004093f75b2 */ /* 0x0000220008000100 */
        /* <DEDUP_REMOVED lines=9> */
[----:B------:R-:W-:Y:S01]  /*0400*/  NOP ;  /* 0x0000000000007918 */ /* 0x000fe20000000000 */
.L_x_2:
[----:B------:R-:W-:Y:S01]  /*0410*/  SHF.R.S32.HI R4, RZ, 0x1f, R5 ;  /* 0x0000001fff047819 */ /* 0x000fe20000011405 */
[----:B------:R-:W5:Y:S01]  /*0420*/  SHFL.IDX PT, R0, R0, RZ, 0x1f ;  /* 0x00001fff00007589 */ /* 0x000f6200000e0000 */
[----:B------:R-:W-:Y:S01]  /*0430*/  ELECT P0, URZ, PT ;  /* 0x00000000003f782f */ /* 0x000fe20003800000 */
[----:B0-----:R-:W0:Y:S01]  /*0440*/  S2UR UR9, SR_CTAID.X ;  /* 0x00000000000979c3 */ /* 0x001e220000002500 */
[----:B------:R-:W-:Y:S01]  /*0450*/  LEA.HI R4, R4, R5, RZ, 0x7 ;  /* 0x0000000504047211 */ /* 0x000fe200078f38ff */
[----:B------:R-:W1:Y:S01]  /*0460*/  S2R R2, SR_CTAID.Y ;  /* 0x0000000000027919 */ /* 0x000e620000002600 */
[----:B------:R-:W-:Y:S01]  /*0470*/  SHF.R.S32.HI R6, RZ, 0x1f, R3 ;  /* 0x0000001fff067819 */ /* 0x000fe20000011403 */
[----:B------:R-:W-:Y:S01]  /*0480*/  ULDC UR4, c[0x0][0x154] ;  /* 0x0000550000047ab9 */ /* 0x000fe20000000800 */
[----:B------:R-:W-:Y:S01]  /*0490*/  LOP3.LUT R4, R4, 0xffffff80, RZ, 0xc0, !PT ;  /* 0xffffff8004047812 */ /* 0x000fe200078ec0ff */
[----:B------:R-:W-:Y:S01]  /*04a0*/  NOP ;  /* 0x0000000000007918 */ /* 0x000fe20000000000 */
[----:B------:R-:W-:Y:S01]  /*04b0*/  LEA.HI R6, R6, R3, RZ, 0x2 ;  /* 0x0000000306067211 */ /* 0x000fe200078f10ff */
[----:B------:R-:W2:Y:S01]  /*04c0*/  LDC R13, c[0x0][0x148] ;  /* 0x00005200ff0d7b82 */ /* 0x000ea20000000800 */
[----:B------:R-:W-:Y:S01]  /*04d0*/  NOP ;  /* 0x0000000000007918 */ /* 0x000fe20000000000 */
[----:B------:R-:W-:Y:S01]  /*04e0*/  IMAD.IADD R4, R5, 0x1, -R4 ;  /* 0x0000000105047824 */ /* 0x000fe200078e0a04 */
[----:B------:R-:W-:-:S04]  /*04f0*/  LOP3.LUT R6, R6, 0x3ffffffc, RZ, 0xc0, !PT ;  /* 0x3ffffffc06067812 */ /* 0x000fc800078ec0ff */
[----:B------:R-:W-:Y:S01]  /*0500*/  SHF.R.S32.HI R5, RZ, 0x1f, R4 ;  /* 0x0000001fff057819 */ /* 0x000fe20000011404 */
[----:B------:R-:W-:Y:S01]  /*0510*/  IMAD.IADD R6, R3, 0x1, -R6 ;  /* 0x0000000103067824 */ /* 0x000fe200078e0a06 */
[----:B------:R-:W3:Y:S02]  /*0520*/  LDC R8, c[0x0][0x144] ;  /* 0x00005100ff087b82 */ /* 0x000ee40000000800 */
[----:B------:R-:W-:Y:S02]  /*0530*/  LEA.HI R5, R5, R4, RZ, 0x3 ;  /* 0x0000000405057211 */ /* 0x000fe400078f18ff */
[----:B-----5:R-:W-:Y:S02]  /*0540*/  ISETP.NE.OR P0, PT, R0, RZ, !P0 ;  /* 0x000000ff0000720c */ /* 0x020fe40004705670 */
[--C-:B------:R-:W-:Y:S02]  /*0550*/  SHF.R.S32.HI R0, RZ, 0x3, R5.reuse ;  /* 0x00000003ff007819 */ /* 0x100fe40000011405 */
[----:B------:R-:W-:-:S04]  /*0560*/  SHF.R.S32.HI R5, RZ, 0x1f, R5 ;  /* 0x0000001fff057819 */ /* 0x000fc80000011405 */
[----:B------:R-:W-:-:S04]  /*0570*/  LEA.HI R5, R5, R0, RZ, 0x2 ;  /* 0x0000000005057211 */ /* 0x000fc800078f10ff */
[----:B------:R-:W-:Y:S01]  /*0580*/  LOP3.LUT R5, R5, 0xfffffffc, RZ, 0xc0, !PT ;  /* 0xfffffffc05057812 */ /* 0x000fe200078ec0ff */
[----:B------:R-:W-:Y:S01]  /*0590*/  VOTEU.ALL UP0, P0 ;  /* 0x00000000003f7886 */ /* 0x000fe20000000000 */
[----:B-1----:R-:W-:Y:S01]  /*05a0*/  I2FP.F32.U32 R7, R2 ;  /* 0x0000000200077245 */ /* 0x002fe20000201000 */
[----:B------:R-:W-:Y:S02]  /*05b0*/  VOTEU.ALL UP1, P0 ;  /* 0x00000000003f7886 */ /* 0x000fe40000020000 */
[----:B------:R-:W-:Y:S01]  /*05c0*/  IMAD.IADD R5, R0, 0x1, -R5 ;  /* 0x0000000100057824 */ /* 0x000fe200078e0a05 */
[----:B------:R-:W1:Y:S01]  /*05d0*/  @!UP0 S2UR UR7, SR_CgaCtaId ;  /* 0x00000000000789c3 */ /* 0x000e620000008800 */
[----:B0-----:R-:W-:Y:S01]  /*05e0*/  I2FP.F32.U32 R0, UR9 ;  /* 0x0000000900007c45 */ /* 0x001fe20008201000 */
[----:B------:R-:W-:Y:S01]  /*05f0*/  FMUL R9, R7, UR4 ;  /* 0x0000000407097c20 */ /* 0x000fe20008400000 */
[----:B------:R-:W-:Y:S01]  /*0600*/  IMAD R5, R6, 0x4, R5 ;  /* 0x0000000406057824 */ /* 0x000fe200078e0205 */
[----:B------:R-:W-:Y:S01]  /*0610*/  ULDC UR4, c[0x0][0x150] ;  /* 0x0000540000047ab9 */ /* 0x000fe20000000800 */
[----:B------:R-:W-:Y:S01]  /*0620*/  @!UP0 UMOV UR6, 0x400 ;  /* 0x0000040000068882 */ /* 0x000fe20000000000 */
[----:B------:R-:W-:Y:S01]  /*0630*/  FMUL R7, R0, UR4 ;  /* 0x0000000400077c20 */ /* 0x000fe20008400000 */
[----:B------:R-:W-:Y:S01]  /*0640*/  IMAD.SHL.U32 R0, R5, 0x4, RZ ;  /* 0x0000000405007824 */ /* 0x000fe200078e00ff */
[----:B------:R-:W0:Y:S01]  /*0650*/  LDC R6, c[0x0][0x140] ;  /* 0x00005000ff067b82 */ /* 0x000e220000000800 */
[----:B------:R-:W5:Y:S01]  /*0660*/  F2I.U32.TRUNC.NTZ R9, R9 ;  /* 0x0000000900097305 */ /* 0x000f62000020f000 */
[----:B------:R-:W-:-:S02]  /*0670*/  UMOV UR4, 0x20 ;  /* 0x0000002000047882 */ /* 0x000fc40000000000 */
[----:B------:R-:W-:Y:S01]  /*0680*/  LOP3.LUT R11, R5, 0xc, R0, 0x78, !PT ;  /* 0x0000000c050b7812 */ /* 0x000fe200078e7800 */
[----:B------:R-:W-:-:S04]  /*0690*/  @!UP0 UIADD3 UR4, -UR4, 0x100000, URZ ;  /* 0x0010000004048890 */ /* 0x000fc8000fffe13f */
[----:B------:R-:W-:Y:S02]  /*06a0*/  @!UP0 USHF.L.U32 UR5, UR4, 0xb, URZ ;  /* 0x0000000b04058899 */ /* 0x000fe4000800063f */
[----:B------:R-:W-:Y:S01]  /*06b0*/  @!UP0 USHF.L.U32 UR4, UR4, 0x1, URZ ;  /* 0x0000000104048899 */ /* 0x000fe2000800063f */
[----:B------:R-:W4:Y:S01]  /*06c0*/  F2I.U32.TRUNC.NTZ R7, R7 ;  /* 0x0000000700077305 */ /* 0x000f22000020f000 */
[----:B------:R0:W-:Y:S01]  /*06d0*/  STL [R1+0x454], R11 ;  /* 0x0004540b01007387 */ /* 0x0001e20000100800 */
[----:B-----5:R-:W-:Y:S01]  /*06e0*/  IMAD.MOV R14, RZ, RZ, -R9 ;  /* 0x000000ffff0e7224 */ /* 0x020fe200078e0a09 */
[----:B-1----:R-:W-:Y:S01]  /*06f0*/  @!UP0 ULEA UR6, UR7, UR6, 0x18 ;  /* 0x0000000607068291 */ /* 0x002fe2000f8ec03f */
[----:B------:R-:W-:Y:S02]  /*0700*/  VOTEU.ALL UP0, P0 ;  /* 0x00000000003f7886 */ /* 0x000fe40000000000 */
[----:B--2---:R-:W-:Y:S01]  /*0710*/  IMAD R0, R13, R14, R2 ;  /* 0x0000000e0d007224 */ /* 0x004fe200078e0202 */
[----:B------:R-:W-:-:S02]  /*0720*/  LOP3.LUT P0, RZ, R4, 0x7, RZ, 0xc0, !PT ;  /* 0x0000000704ff7812 */ /* 0x000fc4000780c0ff */
[----:B0-----:R-:W-:Y:S01]  /*0730*/  ISETP.EQ.U32.AND P3, PT, R6, 0x1, PT ;  /* 0x000000010600780c */ /* 0x001fe20003f62070 */
[----:B----4-:R-:W-:Y:S01]  /*0740*/  IMAD.MOV R7, RZ, RZ, -R7 ;  /* 0x000000ffff077224 */ /* 0x010fe200078e0a07 */
[----:B------:R-:W-:Y:S02]  /*0750*/  ISETP.NE.AND P1, PT, R0, R11, PT ;  /* 0x0000000b0000720c */ /* 0x000fe40003f25270 */
[----:B------:R-:W-:Y:S01]  /*0760*/  ISETP.LT.U32.AND P0, PT, R11, 0x2, !P0 ;  /* 0x000000020b00780c */ /* 0x000fe20004701070 */
[----:B---3--:R-:W-:Y:S01]  /*0770*/  IMAD R10, R8, R7, UR9 ;  /* 0x00000009080a7e24 */ /* 0x008fe2000f8e0207 */
[----:B------:R-:W0:Y:S02]  /*0780*/  FENCE.VIEW.ASYNC.S ;  /* 0x00000000000073c6 */ /* 0x000e240000000000 */
[----:B0-----:R0:W1:Y:S02]  /*0790*/  @!UP0 SYNCS.EXCH.64 URZ, [UR6+0x80], UR4 ;  /* 0x00008004063f85b2 */ /* 0x0010640008000100 */
[----:B------:R-:W-:-:S04]  /*07a0*/  ISETP.EQ.OR P1, PT, R10, RZ, !P1 ;  /* 0x000000ff0a00720c */ /* 0x000fc80004f22670 */
[----:B------:R-:W-:Y:S01]  /*07b0*/  PLOP3.LUT P0, PT, P0, P1, PT, 0x80, 0x0 ;  /* 0x000000000000781c */ /* 0x000fe20000703070 */
[----:B------:R0:W2:Y:S01]  /*07c0*/  @!UP1 SYNCS.EXCH.64 URZ, [UR6+0x88], UR4 ;  /* 0x00008804063f95b2 */ /* 0x0000a20008000100 */
[----:B------:R-:W-:Y:S01]  /*07d0*/  NOP ;  /* 0x0000000000007918 */ /* 0x000fe20000000000 */
[----:B------:R-:W-:Y:S10]  /*07e0*/  @!P3 BRA `(.L_x_3) ;  /* 0x000000000008b947 */ /* 0x000ff40003800000 */
[----:B-12---:R-:W-:Y:S01]  /*07f0*/  UCGABAR_ARV ;  /* 0x00000000000079c7 */ /* 0x006fe20008000000 */
[----:B------:R-:W-:Y:S05]  /*0800*/  BRA `(.L_x_4) ;  /* 0x0000000000047947 */ /* 0x000fea0003800000 */
.L_x_3:
[----:B-12---:R-:W-:Y:S01]  /*0810*/  NOP ;  /* 0x0000000000007918 */ /* 0x006fe20000000000 */
.L_x_4:
[----:B------:R-:W1:Y:S01]  /*0820*/  LDC R0, c[0x0][0x65c] ;  /* 0x00019700ff007b82 */ /* 0x000e620000000800 */
[----:B------:R-:W-:Y:S02]  /*0830*/  IMAD.U32 R4, RZ, RZ, UR9 ;  /* 0x00000009ff047e24 */ /* 0x000fe4000f8e00ff */
[----:B------:R-:W-:Y:S01]  /*0840*/  IMAD.MOV.U32 R5, RZ, RZ, RZ ;  /* 0x000000ffff057224 */ /* 0x000fe200078e00ff */
[----:B-1----:R-:W-:-:S13]  /*0850*/  ISETP.NE.AND P4, PT, R0, 0x1, PT ;  /* 0x000000010000780c */ /* 0x002fda0003f85270 */
[----:B------:R-:W1:Y:S01]  /*0860*/  @P4 LDC R7, c[0x0][0x10] ;  /* 0x00000400ff074b82 */ /* 0x000e620000000800 */
[----:B------:R-:W-:Y:S02]  /*0870*/  @P4 IMAD.MOV.U32 R3, RZ, RZ, RZ ;  /* 0x000000ffff034224 */ /* 0x000fe400078e00ff */
[----:B------:R-:W-:-:S05]  /*0880*/  @P4 IMAD.MOV.U32 R11, RZ, RZ, RZ ;  /* 0x000000ffff0b4224 */ /* 0x000fca00078e00ff */
[----:B------:R-:W2:Y:S01]  /*0890*/  @!P4 LDC R9, c[0x0][0xc] ;  /* 0x00000300ff09cb82 */ /* 0x000ea20000000800 */
[----:B-1----:R-:W-:-:S04]  /*08a0*/  @P4 IMAD.WIDE.U32 R6, R7, UR9, R2 ;  /* 0x0000000907064c25 */ /* 0x002fc8000f8e0002 */
[----:B------:R-:W-:Y:S02]  /*08b0*/  @P4 IMAD.MOV.U32 R8, RZ, RZ, R6 ;  /* 0x000000ffff084224 */ /* 0x000fe400078e0006 */
[----:B------:R-:W-:Y:S02]  /*08c0*/  @P4 IMAD.IADD R15, R7, 0x1, R11 ;  /* 0x00000001070f4824 */ /* 0x000fe400078e020b */
[----:B--2---:R-:W-:-:S04]  /*08d0*/  @!P4 IMAD.WIDE.U32 R4, R2, R9, R4 ;  /* 0x000000090204c225 */ /* 0x004fc800078e0004 */
[----:B------:R-:W-:Y:S02]  /*08e0*/  @!P4 IMAD.MOV.U32 R8, RZ, RZ, R4 ;  /* 0x000000ffff08c224 */ /* 0x000fe400078e0004 */
[----:B------:R-:W-:-:S03]  /*08f0*/  @!P4 IMAD.MOV.U32 R15, RZ, RZ, R5 ;  /* 0x000000ffff0fc224 */ /* 0x000fc600078e0005 */
[----:B------:R1:W-:Y:S04]  /*0900*/  STL [R1+0x45c], R8 ;  /* 0x00045c0801007387 */ /* 0x0003e80000100800 */
[----:B------:R1:W-:Y:S01]  /*0910*/  STL [R1+0x458], R15 ;  /* 0x0004580f01007387 */ /* 0x0003e20000100800 */
[----:B------:R-:W-:Y:S05]  /*0920*/  @!P3 BRA `(.L_x_5) ;  /* 0x00000000000cb947 */ /* 0x000fea0003800000 */
[----:B------:R-:W-:Y:S01]  /*0930*/  UCGABAR_WAIT ;  /* 0x0000000000007dc7 */ /* 0x000fe20008000000 */
[----:B------:R-:W-:Y:S01]  /*0940*/  CCTL.IVALL ;  /* 0x00000000ff00798f */ /* 0x000fe20002000000 */
[----:B------:R-:W-:Y:S05]  /*0950*/  BRA `(.L_x_6) ;  /* 0x0000000000047947 */ /* 0x000fea0003800000 */
.L_x_5:
[----:B------:R-:W-:Y:S06]  /*0960*/  BAR.SYNC.DEFER_BLOCKING 0x0 ;  /* 0x0000000000007b1d */ /* 0x000fec0000010000 */
.L_x_6:
[----:B------:R-:W-:Y:S05]  /*0970*/  @!P2 BRA `(.L_x_7) ;  /* 0x0000023000f4a947 */ /* 0x000fea0003800000 */
[----:B------:R-:W-:-:S06]  /*0980*/  UISETP.GT.U32.AND UP0, UPT, UR10, 0x1, UPT ;  /* 0x000000010a00788c */ /* 0x000fcc000bf04070 */
[----:B------:R-:W-:-:S13]  /*0990*/  PLOP3.LUT P1, PT, PT, PT, UP0, 0x80, 0x0 ;  /* 0x000000000000781c */ /* 0x000fda0003f2f008 */
[----:B0-----:R-:W-:Y:S05]  /*09a0*/  @P1 EXIT ;  /* 0x000000000000194d */ /* 0x001fea0003800000 */
[----:B------:R-:W-:Y:S01]  /*09b0*/  IMAD.MOV.U32 R5, RZ, RZ, -0x1 ;  /* 0xffffffffff057424 */ /* 0x000fe200078e00ff */
[----:B------:R-:W-:Y:S01]  /*09c0*/  ULDC.64 UR4, c[0x0][0x650] ;  /* 0x0001940000047ab9 */ /* 0x000fe20000000a00 */
[----:B------:R-:W-:Y:S01]  /*09d0*/  IMAD.MOV.U32 R4, RZ, RZ, -0x1 ;  /* 0xffffffffff047424 */ /* 0x000fe200078e00ff */
[----:B------:R-:W-:Y:S01]  /*09e0*/  ISETP.GE.U32.AND P1, PT, R8, UR4, PT ;  /* 0x0000000408007c0c */ /* 0x000fe2000bf26070 */
[----:B------:R-:W-:Y:S01]  /*09f0*/  UMOV UR10, 0xffffffff ;  /* 0xffffffff000a7882 */ /* 0x000fe20000000000 */
[----:B------:R0:W-:Y:S01]  /*0a00*/  STL [R1+0x464], R5 ;  /* 0x0004640501007387 */ /* 0x0001e20000100800 */
[----:B------:R-:W-:Y:S02]  /*0a10*/  PRMT R0, RZ, 0x7610, R0 ;  /* 0x00007610ff007816 */ /* 0x000fe40000000000 */
[----:B------:R-:W-:Y:S01]  /*0a20*/  ISETP.GE.U32.AND.EX P1, PT, R15, UR5, PT, P1 ;  /* 0x000000050f007c0c */ /* 0x000fe2000bf26110 */
[----:B------:R0:W-:-:S12]  /*0a30*/  STL [R1+0x460], R4 ;  /* 0x0004600401007387 */ /* 0x0001d80000100800 */
[----:B0-----:R-:W-:Y:S05]  /*0a40*/  @P1 BRA `(.L_x_8) ;  /* 0x00000004003c1947 */ /* 0x001fea0003800000 */
[----:B------:R-:W-:Y:S01]  /*0a50*/  ULDC.64 UR14, c[0x0][0x628] ;  /* 0x00018a00000e7ab9 */ /* 0x000fe20000000a00 */
[----:B------:R-:W0:Y:S01]  /*0a60*/  LDC.64 R6, c[0x0][0x620] ;  /* 0x00018800ff067b82 */ /* 0x000e220000000a00 */
[----:B------:R-:W-:Y:S01]  /*0a70*/  ISETP.NE.U32.AND P1, PT, RZ, UR14, PT ;  /* 0x0000000eff007c0c */ /* 0x000fe2000bf25070 */
[----:B------:R-:W-:Y:S01]  /*0a80*/  ULDC UR11, c[0x0][0x630] ;  /* 0x00018c00000b7ab9 */ /* 0x000fe20000000800 */
[----:B------:R-:W-:Y:S02]  /*0a90*/  R2UR UR4, R8 ;  /* 0x00000000080472ca */ /* 0x000fe400000e0000 */
[----:B------:R-:W-:Y:S02]  /*0aa0*/  ISETP.NE.AND.EX P1, PT, RZ, UR15, PT, P1 ;  /* 0x0000000fff007c0c */ /* 0x000fe4000bf25310 */
[----:B------:R-:W-:-:S11]  /*0ab0*/  R2UR UR5, R15 ;  /* 0x000000000f0572ca */ /* 0x000fd600000e0000 */
[----:B------:R-:W-:Y:S05]  /*0ac0*/  @!P1 BRA `(.L_x_9) ;  /* 0x0000000000309947 */ /* 0x000fea0003800000 */
[----:B------:R-:W-:Y:S01]  /*0ad0*/  R2UR UR4, R8 ;  /* 0x00000000080472ca */ /* 0x000fe200000e0000 */
[----:B------:R-:W-:Y:S01]  /*0ae0*/  ULDC UR8, c[0x0][0x634] ;  /* 0x00018d0000087ab9 */ /* 0x000fe20000000800 */
[----:B------:R-:W-:-:S11]  /*0af0*/  R2UR UR10, R15 ;  /* 0x000000000f0a72ca */ /* 0x000fd600000e0000 */
[----:B------:R-:W-:-:S04]  /*0b00*/  UIADD3 UR8, UP0, UR4, UR8, URZ ;  /* 0x0000000804087290 */ /* 0x000fc8000ff1e03f */
[----:B------:R-:W-:-:S04]  /*0b10*/  UIADD3.X UR10, URZ, UR10, URZ, UP0, !UPT ;  /* 0x0000000a3f0a7290 */ /* 0x000fc800087fe43f */
[----:B------:R-:W-:-:S04]  /*0b20*/  UIMAD.WIDE.U32 UR4, UR10, UR14, URZ ;  /* 0x0000000e0a0472a5 */ /* 0x000fc8000f8e003f */
[----:B------:R-:W-:Y:S02]  /*0b30*/  UIMAD.WIDE.U32 UR6, UP0, UR8, UR15, UR4 ;  /* 0x0000000f080672a5 */ /* 0x000fe4000f800004 */
[----:B------:R-:W-:Y:S02]  /*0b40*/  UIMAD.WIDE.U32 UR4, UR8, UR14, URZ ;  /* 0x0000000e080472a5 */ /* 0x000fe4000f8e003f */
[----:B------:R-:W-:Y:S02]  /*0b50*/  UIADD3.X UR9, URZ, URZ, URZ, UP0, !UPT ;  /* 0x0000003f3f097290 */ /* 0x000fe400087fe43f */
[----:B------:R-:W-:Y:S01]  /*0b60*/  UIADD3 URZ, UP0, UR5, UR6, URZ ;  /* 0x00000006053f7290 */ /* 0x000fe2000ff1e03f */
[----:B------:R-:W-:-:S03]  /*0b70*/  UMOV UR8, UR7 ;  /* 0x0000000700087c82 */ /* 0x000fc60008000000 */
[----:B------:R-:W-:-:S12]  /*0b80*/  UIMAD.WIDE.U32.X UR4, UR10, UR15, UR8, UP0 ;  /* 0x0000000f0a0472a5 */ /* 0x000fd800080e0408 */
.L_x_9:
[----:B------:R-:W-:Y:S01]  /*0b90*/  USHF.R.U64 UR10, UR4, UR11, UR5 ;  /* 0x0000000b040a7299 */ /* 0x000fe20008001205 */
[----:B------:R-:W2:Y:S01]  /*0ba0*/  LDC.64 R22, c[0x0][0x640] ;  /* 0x00019000ff167b82 */ /* 0x000ea20000000a00 */
[----:B------:R-:W-:Y:S01]  /*0bb0*/  USHF.R.U32.HI UR4, URZ, UR11, UR5 ;  /* 0x0000000b3f047299 */ /* 0x000fe20008011605 */
[----:B------:R-:W-:Y:S02]  /*0bc0*/  IMAD.MOV.U32 R4, RZ, RZ, R8 ;  /* 0x000000ffff047224 */ /* 0x000fe400078e0008 */
[----:B------:R-:W-:Y:S01]  /*0bd0*/  IMAD R21, R13, R14, R2 ;  /* 0x0000000e0d157224 */ /* 0x000fe200078e0202 */
[----:B------:R-:W-:Y:S01]  /*0be0*/  IADD3 R3, P1, RZ, -UR10, RZ ;  /* 0x8000000aff037c10 */ /* 0x000fe2000ff3e0ff */
[----:B------:R-:W-:Y:S02]  /*0bf0*/  IMAD.MOV.U32 R13, RZ, RZ, 0x1 ;  /* 0x00000001ff0d7424 */ /* 0x000fe400078e00ff */
[----:B------:R-:W1:Y:S02]  /*0c00*/  LDC R12, c[0x0][0x618] ;  /* 0x00018600ff0c7b82 */ /* 0x000e640000000800 */
[----:B------:R-:W-:-:S04]  /*0c10*/  IMAD.X R5, RZ, RZ, ~UR4, P1 ;  /* 0x80000004ff057e24 */ /* 0x000fc800088e06ff */
[-C--:B0-----:R-:W-:Y:S02]  /*0c20*/  IMAD R0, R5, R6.reuse, RZ ;  /* 0x0000000605007224 */ /* 0x081fe400078e02ff */
[----:B------:R-:W0:Y:S01]  /*0c30*/  LDC R16, c[0x0][0x608] ;  /* 0x00018200ff107b82 */ /* 0x000e220000000800 */
[----:B------:R-:W-:Y:S02]  /*0c40*/  IMAD.MOV.U32 R5, RZ, RZ, R15 ;  /* 0x000000ffff057224 */ /* 0x000fe400078e000f */
[----:B------:R-:W-:-:S05]  /*0c50*/  IMAD.WIDE.U32 R4, R3, R6, R4 ;  /* 0x0000000603047225 */ /* 0x000fca00078e0004 */
[----:B------:R-:W3:Y:S01]  /*0c60*/  LDC R20, c[0x0][0x658] ;  /* 0x00019600ff147b82 */ /* 0x000ee20000000800 */
[----:B------:R-:W-:Y:S01]  /*0c70*/  IMAD R3, R3, R7, R0 ;  /* 0x0000000703037224 */ /* 0x000fe200078e0200 */
[----:B--2---:R-:W-:-:S03]  /*0c80*/  ISETP.NE.U32.AND P1, PT, R22, RZ, PT ;  /* 0x000000ff1600720c */ /* 0x004fc60003f25070 */
[----:B------:R-:W-:Y:S01]  /*0c90*/  IMAD.IADD R3, R5, 0x1, R3 ;  /* 0x0000000105037824 */ /* 0x000fe200078e0203 */
[----:B------:R-:W-:Y:S01]  /*0ca0*/  ISETP.NE.AND.EX P1, PT, R23, RZ, PT, P1 ;  /* 0x000000ff1700720c */ /* 0x000fe20003f25310 */
[----:B------:R-:W-:Y:S01]  /*0cb0*/  IMAD.MOV.U32 R5, RZ, RZ, -0x1 ;  /* 0xffffffffff057424 */ /* 0x000fe200078e00ff */
[----:B------:R-:W2:Y:S02]  /*0cc0*/  LDC R18, c[0x0][0x600] ;  /* 0x00018000ff127b82 */ /* 0x000ea40000000800 */
[-CC-:B-1----:R-:W-:Y:S02]  /*0cd0*/  SHF.R.U64 R8, R4, R12.reuse, R3.reuse ;  /* 0x0000000c04087219 */ /* 0x182fe40000001203 */
[----:B------:R-:W-:-:S04]  /*0ce0*/  SHF.R.U32.HI R3, RZ, R12, R3 ;  /* 0x0000000cff037219 */ /* 0x000fc80000011603 */
[----:B------:R-:W1:Y:S01]  /*0cf0*/  LDC R11, c[0x0][0x648] ;  /* 0x00019200ff0b7b82 */ /* 0x000e620000000800 */
[-CC-:B0-----:R-:W-:Y:S02]  /*0d00*/  SHF.R.U64 R19, R8, R16.reuse, R3.reuse ;  /* 0x0000001008137219 */ /* 0x181fe40000001203 */
[----:B------:R-:W-:-:S05]  /*0d10*/  SHF.R.U32.HI R3, RZ, R16, R3 ;  /* 0x00000010ff037219 */ /* 0x000fca0000011603 */
[----:B------:R-:W0:Y:S01]  /*0d20*/  LDC R15, c[0x0][0x638] ;  /* 0x00018e00ff0f7b82 */ /* 0x000e220000000800 */
[-CC-:B---3--:R-:W-:Y:S02]  /*0d30*/  SHF.R.U64 R12, R19, R20.reuse, R3.reuse ;  /* 0x00000014130c7219 */ /* 0x188fe40000001203 */
[-C--:B------:R-:W-:Y:S02]  /*0d40*/  SHF.L.U32 R0, R5, R20.reuse, RZ ;  /* 0x0000001405007219 */ /* 0x080fe400000006ff */
[----:B------:R-:W-:Y:S01]  /*0d50*/  SHF.R.U32.HI R3, RZ, R20, R3 ;  /* 0x00000014ff037219 */ /* 0x000fe20000011603 */
[----:B------:R-:W-:Y:S01]  /*0d60*/  IMAD.MOV.U32 R2, RZ, RZ, R12 ;  /* 0x000000ffff027224 */ /* 0x000fe200078e000c */
[----:B------:R-:W-:Y:S01]  /*0d70*/  LOP3.LUT R0, RZ, R0, RZ, 0x33, !PT ;  /* 0x00000000ff007212 */ /* 0x000fe200078e33ff */
[----:B------:R-:W3:Y:S01]  /*0d80*/  LDC R17, c[0x0][0x610] ;  /* 0x00018400ff117b82 */ /* 0x000ee20000000800 */
[----:B------:R-:W-:Y:S05]  /*0d90*/  @!P1 BRA `(.L_x_10) ;  /* 0x0000000000289947 */ /* 0x000fea0003800000 */
[----:B------:R-:W4:Y:S02]  /*0da0*/  LDC R7, c[0x0][0x64c] ;  /* 0x00019300ff077b82 */ /* 0x000f240000000800 */
[----:B----4-:R-:W-:-:S05]  /*0db0*/  IADD3 R7, P1, R12, R7, RZ ;  /* 0x000000070c077210 */ /* 0x010fca0007f3e0ff */
[----:B------:R-:W-:-:S04]  /*0dc0*/  IMAD.X R9, RZ, RZ, R3, P1 ;  /* 0x000000ffff097224 */ /* 0x000fc800008e0603 */
[----:B------:R-:W-:-:S04]  /*0dd0*/  IMAD.WIDE.U32 R2, R9, R22, RZ ;  /* 0x0000001609027225 */ /* 0x000fc800078e00ff */
[----:B------:R-:W-:-:S04]  /*0de0*/  IMAD.WIDE.U32 R4, P1, R7, R23, R2 ;  /* 0x0000001707047225 */ /* 0x000fc80007820002 */
[----:B------:R-:W-:-:S04]  /*0df0*/  IMAD.WIDE.U32 R2, R7, R22, RZ ;  /* 0x0000001607027225 */ /* 0x000fc800078e00ff */
[----:B------:R-:W-:Y:S01]  /*0e00*/  IMAD.X R7, RZ, RZ, RZ, P1 ;  /* 0x000000ffff077224 */ /* 0x000fe200008e06ff */
[----:B------:R-:W-:Y:S01]  /*0e10*/  IADD3 RZ, P1, R3, R4, RZ ;  /* 0x0000000403ff7210 */ /* 0x000fe20007f3e0ff */
[----:B------:R-:W-:-:S04]  /*0e20*/  IMAD.MOV.U32 R6, RZ, RZ, R5 ;  /* 0x000000ffff067224 */ /* 0x000fc800078e0005 */
[----:B------:R-:W-:-:S08]  /*0e30*/  IMAD.WIDE.U32.X R2, R9, R23, R6, P1 ;  /* 0x0000001709027225 */ /* 0x000fd000008e0406 */
.L_x_10:
[----:B-1----:R-:W-:Y:S01]  /*0e40*/  SHF.R.U64 R4, R2, R11, R3 ;  /* 0x0000000b02047219 */ /* 0x002fe20000001203 */
[----:B--2---:R-:W-:Y:S01]  /*0e50*/  VIADD R5, R18, 0xffffffff ;  /* 0xffffffff12057836 */ /* 0x004fe20000000000 */
[----:B------:R-:W-:Y:S02]  /*0e60*/  SHF.L.U32 R2, R13, R20, RZ ;  /* 0x000000140d027219 */ /* 0x000fe400000006ff */
[----:B------:R-:W-:Y:S01]  /*0e70*/  LOP3.LUT R3, R19, R0, RZ, 0xc0, !PT ;  /* 0x0000000013037212 */ /* 0x000fe200078ec0ff */
[----:B------:R-:W-:Y:S01]  /*0e80*/  IMAD.MOV R6, RZ, RZ, -R4 ;  /* 0x000000ffff067224 */ /* 0x000fe200078e0a04 */
[----:B------:R-:W-:Y:S02]  /*0e90*/  SEL R0, R10, R21, !P4 ;  /* 0x000000150a007207 */ /* 0x000fe40006000000 */
[----:B------:R-:W-:Y:S01]  /*0ea0*/  LOP3.LUT R5, R8, R5, RZ, 0xc0, !PT ;  /* 0x0000000508057212 */ /* 0x000fe200078ec0ff */
[----:B------:R-:W-:Y:S02]  /*0eb0*/  IMAD R7, R2, R4, R3 ;  /* 0x0000000402077224 */ /* 0x000fe400078e0203 */
[----:B0-----:R-:W-:-:S02]  /*0ec0*/  IMAD R3, R6, R15, R12 ;  /* 0x0000000f06037224 */ /* 0x001fc400078e020c */
[----:B---3--:R-:W-:Y:S02]  /*0ed0*/  IMAD R2, R7, R17, R0 ;  /* 0x0000001107027224 */ /* 0x008fe400078e0200 */
[----:B------:R-:W-:Y:S02]  /*0ee0*/  IMAD R3, R3, R18, R5 ;  /* 0x0000001203037224 */ /* 0x000fe400078e0205 */
[----:B------:R-:W-:-:S03]  /*0ef0*/  IMAD.MOV.U32 R0, RZ, RZ, 0x1 ;  /* 0x00000001ff007424 */ /* 0x000fc600078e00ff */
[----:B------:R-:W-:Y:S02]  /*0f00*/  SEL R4, R3, R2, !P4 ;  /* 0x0000000203047207 */ /* 0x000fe40006000000 */
[----:B------:R-:W-:-:S03]  /*0f10*/  SEL R2, R2, R3, !P4 ;  /* 0x0000000302027207 */ /* 0x000fc60006000000 */
[----:B------:R0:W-:Y:S04]  /*0f20*/  STL [R1+0x460], R4 ;  /* 0x0004600401007387 */ /* 0x0001e80000100800 */
[----:B------:R0:W-:Y:S02]  /*0f30*/  STL [R1+0x464], R2 ;  /* 0x0004640201007387 */ /* 0x0001e40000100800 */
.L_x_8:
[----:B------:R-:W-:-:S08]  /*0f40*/  NOP ;  /* 0x0000000000007918 */ /* 0x000fd00000000000 */
[----:B------:R-:W2:Y:S02]  /*0f50*/  USETMAXREG.TRY_ALLOC.CTAPOOL UP0, 0xf0 ;  /* 0x000000f0000079c8 */ /* 0x000ea40008000600 */
[----:B--2---:R-:W-:-:S13]  /*0f60*/  PLOP3.LUT P1, PT, PT, PT, UP0, 0x80, 0x0 ;  /* 0x000000000000781c */ /* 0x004fda0003f2f008 */
[----:B------:R-:W-:Y:S05]  /*0f70*/  @!P1 BRA `(.L_x_8) ;  /* 0xfffffffc00f09947 */ /* 0x000fea000383ffff */
[----:B------:R-:W-:Y:S01]  /*0f80*/  ULDC.64 UR4, c[0x0][0x598] ;  /* 0x0001660000047ab9 */ /* 0x000fe20000000a00 */
[----:B------:R-:W-:Y:S01]  /*0f90*/  ULDC.64 UR14, c[0x0][0x208] ;  /* 0x00008200000e7ab9 */ /* 0x000fe20000000a00 */
[----:B------:R-:W-:-:S04]  /*0fa0*/  ISETP.NE.U32.AND P1, PT, RZ, UR4, PT ;  /* 0x00000004ff007c0c */ /* 0x000fc8000bf25070 */
[----:B------:R-:W-:-:S13]  /*0fb0*/  ISETP.NE.AND.EX P1, PT, RZ, UR5, PT, P1 ;  /* 0x00000005ff007c0c */ /* 0x000fda000bf25310 */
[----:B------:R-:W-:Y:S05]  /*0fc0*/  @!P1 BRA `(.L_x_11) ;  /* 0x0000000000209947 */ /* 0x000fea0003800000 */
[----:B0-----:R-:W0:Y:S02]  /*0fd0*/  LDC.64 R2, c[0x0][0x598] ;  /* 0x00016600ff027b82 */ /* 0x001e240000000a00 */
[----:B0-----:R-:W2:Y:S02]  /*0fe0*/  LDG.E.64 R2, desc[UR14][R2.64] ;  /* 0x0000000e02027981 */ /* 0x001ea4000c1e1b00 */
[----:B--2---:R-:W-:-:S04]  /*0ff0*/  ISETP.NE.U32.AND P1, PT, R2, RZ, PT ;  /* 0x000000ff0200720c */ /* 0x004fc80003f25070 */
[----:B------:R-:W-:-:S13]  /*1000*/  ISETP.NE.AND.EX P1, PT, R3, RZ, PT, P1 ;  /* 0x000000ff0300720c */ /* 0x000fda0003f25310 */
[----:B------:R-:W-:Y:S05]  /*1010*/  @!P1 BRA `(.L_x_11) ;  /* 0x00000000000c9947 */ /* 0x000fea0003800000 */
[----:B------:R-:W2:Y:S02]  /*1020*/  LD.E R2, desc[UR14][R2.64] ;  /* 0x0000000e02027980 */ /* 0x000ea4000c101900 */
[----:B--2---:R-:W-:Y:S01]  /*1030*/  R2UR UR20, R2 ;  /* 0x00000000021472ca */ /* 0x004fe200000e0000 */
[----:B------:R-:W-:-:S14]  /*1040*/  BRA `(.L_x_12) ;  /* 0x0000000000247947 */ /* 0x000fdc0003800000 */
.L_x_11:
[----:B------:R-:W-:Y:S02]  /*1050*/  ULDC.64 UR4, c[0x0][0x588] ;  /* 0x0001620000047ab9 */ /* 0x000fe40000000a00 */
[----:B------:R-:W-:-:S04]  /*1060*/  ISETP.NE.U32.AND P1, PT, RZ, UR4, PT ;  /* 0x00000004ff007c0c */ /* 0x000fc8000bf25070 */
[----:B------:R-:W-:-:S13]  /*1070*/  ISETP.NE.AND.EX P1, PT, RZ, UR5, PT, P1 ;  /* 0x00000005ff007c0c */ /* 0x000fda000bf25310 */
[----:B------:R-:W-:Y:S05]  /*1080*/  @!P1 BRA `(.L_x_13) ;  /* 0x0000000000109947 */ /* 0x000fea0003800000 */
[----:B0-----:R-:W0:Y:S02]  /*1090*/  LDC.64 R2, c[0x0][0x588] ;  /* 0x00016200ff027b82 */ /* 0x001e240000000a00 */
[----:B0-----:R-:W2:Y:S02]  /*10a0*/  LDG.E R2, desc[UR14][R2.64] ;  /* 0x0000000e02027981 */ /* 0x001ea4000c1e1900 */
[----:B--2---:R-:W-:Y:S01]  /*10b0*/  R2UR UR20, R2 ;  /* 0x00000000021472ca */ /* 0x004fe200000e0000 */
[----:B------:R-:W-:-:S14]  /*10c0*/  BRA `(.L_x_12) ;  /* 0x0000000000047947 */ /* 0x000fdc0003800000 */
.L_x_13:
[----:B------:R-:W-:-:S05]  /*10d0*/  ULDC UR20, c[0x0][0x580] ;  /* 0x0001600000147ab9 */ /* 0x000fca0000000800 */
.L_x_12:
[----:B------:R-:W-:Y:S02]  /*10e0*/  ULDC.64 UR4, c[0x0][0x5a0] ;  /* 0x0001680000047ab9 */ /* 0x000fe40000000a00 */
        /* <DEDUP_REMOVED lines=11> */
.L_x_14:
        /* <DEDUP_REMOVED lines=8> */
.L_x_16:
[----:B------:R-:W-:-:S05]  /*1220*/  ULDC UR21, c[0x0][0x584] ;  /* 0x0001610000157ab9 */ /* 0x000fca0000000800 */
.L_x_15:
[----:B------:R-:W-:-:S13]  /*1230*/  LOP3.LUT P1, RZ, R0, 0xff, RZ, 0xc0, !PT ;  /* 0x000000ff00ff7812 */ /* 0x000fda000782c0ff */
[----:B------:R-:W-:Y:S05]  /*1240*/  @!P1 EXIT ;  /* 0x000000000000994d */ /* 0x000fea0003800000 */
[----:B------:R-:W-:Y:S01]  /*1250*/  ULDC UR4, c[0x0][0x28c] ;  /* 0x0000a30000047ab9 */ /* 0x000fe20000000800 */
[----:B------:R-:W-:Y:S02]  /*1260*/  ULOP3.LUT UR22, UR13, 0x1, URZ, 0xfc, !UPT ;  /* 0x000000010d167892 */ /* 0x000fe4000f8efc3f */
[----:B------:R-:W-:-:S04]  /*1270*/  UIADD3 UR4, UR4, 0x3f, URZ ;  /* 0x0000003f04047890 */ /* 0x000fc8000fffe03f */
[----:B------:R-:W-:-:S04]  /*1280*/  USHF.R.S32.HI UR5, URZ, 0x1f, UR4 ;  /* 0x0000001f3f057899 */ /* 0x000fc80008011404 */
[----:B------:R-:W-:-:S03]  /*1290*/  ULEA.HI UR5, UR5, UR4, URZ, 0x6 ;  /* 0x0000000405057291 */ /* 0x000fc6000f8f303f */
[----:B------:R-:W-:Y:S01]  /*12a0*/  UMOV UR4, URZ ;  /* 0x0000003f00047c82 */ /* 0x000fe20008000000 */
[----:B------:R-:W-:-:S03]  /*12b0*/  USHF.R.S32.HI UR9, URZ, 0x6, UR5 ;  /* 0x000000063f097899 */ /* 0x000fc60008011405 */
[----:B------:R-:W-:-:S09]  /*12c0*/  UMOV UR5, URZ ;  /* 0x0000003f00057c82 */ /* 0x000fd20008000000 */
.L_x_555:
[----:B------:R-:W-:Y:S01]  /*12d0*/  STL [R1+0x450], RZ ;  /* 0x000450ff01007387 */ /* 0x000fe20000100800 */
[----:B--2---:R-:W2:Y:S01]  /*12e0*/  S2UR UR18, SR_CgaCtaId ;  /* 0x00000000001279c3 */ /* 0x004ea20000008800 */
[----:B------:R-:W-:Y:S01]  /*12f0*/  UMOV UR17, 0x400 ;  /* 0x0000040000117882 */ /* 0x000fe20000000000 */
[----:B------:R-:W-:Y:S01]  /*1300*/  UMOV UR6, URZ ;  /* 0x0000003f00067c82 */ /* 0x000fe20008000000 */
[----:B------:R-:W-:Y:S01]  /*1310*/  STL [R1+0x44c], RZ ;  /* 0x00044cff01007387 */ /* 0x000fe20000100800 */
[----:B------:R-:W-:Y:S01]  /*1320*/  UMOV UR7, URZ ;  /* 0x0000003f00077c82 */ /* 0x000fe20008000000 */
[----:B------:R-:W-:Y:S01]  /*1330*/  UMOV UR8, URZ ;  /* 0x0000003f00087c82 */ /* 0x000fe20008000000 */
[----:B------:R-:W-:Y:S01]  /*1340*/  UMOV UR23, UR5 ;  /* 0x0000000500177c82 */ /* 0x000fe20008000000 */
[----:B------:R-:W-:Y:S01]  /*1350*/  STL [R1+0x448], RZ ;  /* 0x000448ff01007387 */ /* 0x000fe20000100800 */
[----:B0-----:R-:W0:Y:S01]  /*1360*/  LDC R2, c[0x0][0x28c] ;  /* 0x0000a300ff027b82 */ /* 0x001e220000000800 */
[----:B------:R-:W-:-:S02]  /*1370*/  CS2R R236, SRZ ;  /* 0x0000000000ec7805 */ /* 0x000fc4000001ff00 */
[----:B------:R-:W-:Y:S01]  /*1380*/  CS2R R234, SRZ ;  /* 0x0000000000ea7805 */ /* 0x000fe2000001ff00 */
[----:B------:R-:W-:Y:S01]  /*1390*/  STL [R1+0x444], RZ ;  /* 0x000444ff01007387 */ /* 0x000fe20000100800 */
[----:B------:R-:W-:Y:S02]  /*13a0*/  CS2R R232, SRZ ;  /* 0x0000000000e87805 */ /* 0x000fe4000001ff00 */
[----:B------:R-:W-:Y:S02]  /*13b0*/  CS2R R230, SRZ ;  /* 0x0000000000e67805 */ /* 0x000fe4000001ff00 */
[----:B------:R-:W-:Y:S01]  /*13c0*/  CS2R R228, SRZ ;  /* 0x0000000000e47805 */ /* 0x000fe2000001ff00 */
[----:B------:R-:W-:Y:S01]  /*13d0*/  STL [R1+0x440], RZ ;  /* 0x000440ff01007387 */ /* 0x000fe20000100800 */
[----:B------:R-:W-:Y:S02]  /*13e0*/  CS2R R226, SRZ ;  /* 0x0000000000e27805 */ /* 0x000fe4000001ff00 */
        /* <DEDUP_REMOVED lines=15> */
[----:B0-----:R-:W-:Y:S02]  /*14e0*/  ISETP.GE.AND P1, PT, R2, 0x1, PT ;  /* 0x000000010200780c */ /* 0x001fe40003f26270 */
        /* <DEDUP_REMOVED lines=40> */
[----:B-1----:R-:W-:-:S02]  /*1770*/  CS2R R14, SRZ ;  /* 0x00000000000e7805 */ /* 0x002fc4000001ff00 */
[----:B------:R-:W-:Y:S01]  /*1780*/  CS2R R12, SRZ ;  /* 0x00000000000c7805 */ /* 0x000fe2000001ff00 */
[----:B------:R-:W-:Y:S01]  /*1790*/  STL [R1+0x404], RZ ;  /* 0x000404ff01007387 */ /* 0x000fe20000100800 */
[----:B------:R-:W-:Y:S02]  /*17a0*/  CS2R R10, SRZ ;  /* 0x00000000000a7805 */ /* 0x000fe4000001ff00 */
[----:B------:R-:W-:Y:S02]  /*17b0*/  CS2R R8, SRZ ;  /* 0x0000000000087805 */ /* 0x000fe4000001ff00 */
[----:B------:R-:W-:Y:S01]  /*17c0*/  CS2R R6, SRZ ;  /* 0x0000000000067805 */ /* 0x000fe2000001ff00 */
[----:B------:R-:W-:Y:S01]  /*17d0*/  STL [R1+0x400], RZ ;  /* 0x000400ff01007387 */ /* 0x000fe20000100800 */
[----:B------:R-:W-:Y:S01]  /*17e0*/  CS2R R4, SRZ ;  /* 0x0000000000047805 */ /* 0x000fe2000001ff00 */
[----:B------:R-:W-:Y:S01]  /*17f0*/  IMAD.MOV.U32 R3, RZ, RZ, RZ ;  /* 0x000000ffff037224 */ /* 0x000fe200078e00ff */
[----:B------:R-:W-:Y:S01]  /*1800*/  CS2R R24, SRZ ;  /* 0x0000000000187805 */ /* 0x000fe2000001ff00 */
[----:B------:R-:W-:Y:S01]  /*1810*/  STL [R1+0x3fc], RZ ;  /* 0x0003fcff01007387 */ /* 0x000fe20000100800 */
[----:B------:R-:W-:-:S02]  /*1820*/  CS2R R26, SRZ ;  /* 0x00000000001a7805 */ /* 0x000fc4000001ff00 */
[----:B------:R-:W-:Y:S02]  /*1830*/  CS2R R28, SRZ ;  /* 0x00000000001c7805 */ /* 0x000fe4000001ff00 */
[----:B------:R-:W-:Y:S01]  /*1840*/  CS2R R30, SRZ ;  /* 0x00000000001e7805 */ /* 0x000fe2000001ff00 */
[----:B------:R-:W-:Y:S01]  /*1850*/  STL [R1+0x3f8], RZ ;  /* 0x0003f8ff01007387 */ /* 0x000fe20000100800 */
[----:B------:R-:W-:Y:S02]  /*1860*/  CS2R R32, SRZ ;  /* 0x0000000000207805 */ /* 0x000fe4000001ff00 */
[----:B------:R-:W-:Y:S02]  /*1870*/  CS2R R34, SRZ ;  /* 0x0000000000227805 */ /* 0x000fe4000001ff00 */
        /* <DEDUP_REMOVED lines=77> */
[----:B------:R-:W-:Y:S04]  /*1d50*/  STL [R1+0x3a8], RZ ;  /* 0x0003a8ff01007387 */ /* 0x000fe80000100800 */
        /* <DEDUP_REMOVED lines=106> */
[----:B------:R-:W-:Y:S04]  /*2400*/  STL [R1], RZ ;  /* 0x000000ff01007387 */ /* 0x000fe80000100800 */
        /* <DEDUP_REMOVED lines=39> */
[----:B------:R-:W-:Y:S01]  /*2680*/  STL [R1+0xa0], RZ ;  /* 0x0000a0ff01007387 */ /* 0x000fe20000100800 */
[----:B------:R-:W0:Y:S03]  /*2690*/  S2R R0, SR_TID.X ;  /* 0x0000000000007919 */ /* 0x000e260000002100 */
        /* <DEDUP_REMOVED lines=8> */
[----:B0-----:R-:W-:-:S03]  /*2720*/  LOP3.LUT R0, R0, 0x80, RZ, 0xc0, !PT ;  /* 0x0000008000007812 */ /* 0x001fc600078ec0ff */
[----:B------:R-:W-:Y:S01]  /*2730*/  STL [R1+0xc4], RZ ;  /* 0x0000c4ff01007387 */ /* 0x000fe20000100800 */
[----:B------:R-:W-:-:S03]  /*2740*/  SHF.R.U32.HI R0, RZ, 0x7, R0 ;  /* 0x00000007ff007819 */ /* 0x000fc60000011600 */
        /* <DEDUP_REMOVED lines=33> */
[----:B------:R-:W0:Y:S04]  /*2960*/  SHFL.IDX PT, R0, R0, RZ, 0x1f ;  /* 0x00001fff00007589 */ /* 0x000e2800000e0000 */
[----:B------:R1:W-:Y:S04]  /*2970*/  STL [R1+0x14c], RZ ;  /* 0x00014cff01007387 */ /* 0x0003e80000100800 */
[----:B------:R1:W-:Y:S04]  /*2980*/  STL [R1+0x150], RZ ;  /* 0x000150ff01007387 */ /* 0x0003e80000100800 */
[----:B------:R1:W-:Y:S04]  /*2990*/  STL [R1+0x154], RZ ;  /* 0x000154ff01007387 */ /* 0x0003e80000100800 */
[----:B------:R1:W-:Y:S04]  /*29a0*/  STL [R1+0x158], RZ ;  /* 0x000158ff01007387 */ /* 0x0003e80000100800 */
[----:B------:R1:W-:Y:S04]  /*29b0*/  STL [R1+0x15c], RZ ;  /* 0x00015cff01007387 */ /* 0x0003e80000100800 */
[----:B------:R1:W-:Y:S01]  /*29c0*/  STL [R1+0x160], RZ ;  /* 0x000160ff01007387 */ /* 0x0003e20000100800 */
[----:B0-----:R-:W-:Y:S01]  /*29d0*/  R2UR UR12, R0 ;  /* 0x00000000000c72ca */ /* 0x001fe200000e0000 */
[----:B------:R-:W-:-:S02]  /*29e0*/  IMAD.U32 R0, RZ, RZ, UR4 ;  /* 0x00000004ff007e24 */ /* 0x000fc4000f8e00ff */
[----:B------:R1:W-:Y:S04]  /*29f0*/  STL [R1+0x164], RZ ;  /* 0x000164ff01007387 */ /* 0x0003e80000100800 */
[----:B------:R1:W-:Y:S04]  /*2a00*/  STL [R1+0x168], RZ ;  /* 0x000168ff01007387 */ /* 0x0003e80000100800 */
[----:B------:R1:W-:Y:S02]  /*2a10*/  STL [R1+0x16c], RZ ;  /* 0x00016cff01007387 */ /* 0x0003e40000100800 */
[----:B------:R-:W-:-:S02]  /*2a20*/  ULEA.HI UR11, UR12, UR12, URZ, 0x1 ;  /* 0x0000000c0c0b7291 */ /* 0x000fc4000f8f083f */
[----:B------:R1:W-:Y:S02]  /*2a30*/  STL [R1+0x170], RZ ;  /* 0x000170ff01007387 */ /* 0x0003e40000100800 */
[----:B------:R-:W-:Y:S02]  /*2a40*/  ULOP3.LUT UR16, UR11, 0xffffe, URZ, 0xc0, !UPT ;  /* 0x000ffffe0b107892 */ /* 0x000fe4000f8ec03f */
[----:B------:R1:W-:Y:S01]  /*2a50*/  STL [R1+0x174], RZ ;  /* 0x000174ff01007387 */ /* 0x0003e20000100800 */
[----:B--2---:R-:W-:Y:S02]  /*2a60*/  ULEA UR11, UR18, UR17, 0x18 ;  /* 0x00000011120b7291 */ /* 0x004fe4000f8ec03f */
[----:B------:R-:W-:Y:S01]  /*2a70*/  UIADD3 UR16, UR12, -UR16, URZ ;  /* 0x800000100c107290 */ /* 0x000fe2000fffe03f */
[----:B------:R1:W-:Y:S03]  /*2a80*/  STL [R1+0x178], RZ ;  /* 0x000178ff01007387 */ /* 0x0003e60000100800 */
[----:B------:R-:W-:Y:S01]  /*2a90*/  ULEA UR16, UR16, UR11, 0xc ;  /* 0x0000000b10107291 */ /* 0x000fe2000f8e603f */
[----:B------:R1:W-:Y:S03]  /*2aa0*/  STL [R1+0x17c], RZ ;  /* 0x00017cff01007387 */ /* 0x0003e60000100800 */
[----:B------:R-:W-:Y:S01]  /*2ab0*/  UIADD3 UR16, UR16, 0x180, URZ ;  /* 0x0000018010107890 */ /* 0x000fe2000fffe03f */
[----:B------:R1:W-:Y:S03]  /*2ac0*/  STL [R1+0x180], RZ ;  /* 0x000180ff01007387 */ /* 0x0003e60000100800 */
[----:B------:R-:W-:Y:S01]  /*2ad0*/  USHF.R.U32.HI UR12, URZ, 0x4, UR16 ;  /* 0x000000043f0c7899 */ /* 0x000fe20008011610 */
[----:B------:R1:W-:Y:S03]  /*2ae0*/  STL [R1+0x184], RZ ;  /* 0x000184ff01007387 */ /* 0x0003e60000100800 */
[----:B------:R-:W-:Y:S01]  /*2af0*/  ULOP3.LUT UR12, UR12, 0x3fff, URZ, 0xc0, !UPT ;  /* 0x00003fff0c0c7892 */ /* 0x000fe2000f8ec03f */
[----:B------:R1:W-:Y:S04]  /*2b00*/  STL [R1+0x188], RZ ;  /* 0x000188ff01007387 */ /* 0x0003e80000100800 */
        /* <DEDUP_REMOVED lines=28> */
[----:B------:R1:W-:Y:S01]  /*2cd0*/  STL [R1+0x1fc], RZ ;  /* 0x0001fcff01007387 */ /* 0x0003e20000100800 */
[----:B------:R-:W-:Y:S05]  /*2ce0*/  @!P1 BRA `(.L_x_17) ;  /* 0x0000004000c09947 */ /* 0x000fea0003800000 */
[----:B------:R-:W-:-:S06]  /*2cf0*/  UISETP.NE.AND UP0, UPT, UR22, 0x3, UPT ;  /* 0x000000031600788c */ /* 0x000fcc000bf05270 */
[----:B------:R-:W-:-:S13]  /*2d00*/  PLOP3.LUT P2, PT, PT, PT, UP0, 0x80, 0x0 ;  /* 0x000000000000781c */ /* 0x000fda0003f4f008 */
[----:B------:R-:W-:Y:S05]  /*2d10*/  @!P2 BRA `(.L_x_18) ;  /* 0x000000000004a947 */ /* 0x000fea0003800000 */
[----:B------:R-:W-:Y:S01]  /*2d20*/  BPT.TRAP 0x1 ;  /* 0x000000040000795c */ /* 0x000fe20000300000 */
.L_x_18:
[----:B------:R-:W-:Y:S01]  /*2d30*/  ULEA UR6, UR5, UR11, 0x3 ;  /* 0x0000000b05067291 */ /* 0x000fe2000f8e183f */
[----:B------:R-:W-:-:S05]  /*2d40*/  IMAD.U32 R0, RZ, RZ, UR4 ;  /* 0x00000004ff007e24 */ /* 0x000fca000f8e00ff */
[----:B------:R-:W-:-:S04]  /*2d50*/  SHF.L.U32 R0, R0, 0x1f, RZ ;  /* 0x0000001f00007819 */ /* 0x000fc800000006ff */
[----:B------:R0:W2:Y:S01]  /*2d60*/  SYNCS.PHASECHK.TRANS64.TRYWAIT P1, [UR6], R0 ;  /* 0x00000000ff0075a7 */ /* 0x0000a20008020146 */
[----:B------:R-:W-:Y:S05]  /*2d70*/  @!P2 BRA `(.L_x_19) ;  /* 0x000000000004a947 */ /* 0x000fea0003800000 */
[----:B------:R-:W-:Y:S01]  /*2d80*/  BPT.TRAP 0x1 ;  /* 0x000000040000795c */ /* 0x000fe20000300000 */
.L_x_19:
[----:B--2---:R-:W-:Y:S05]  /*2d90*/  @P1 BRA `(.L_x_20) ;  /* 0x0000000000081947 */ /* 0x004fea0003800000 */
[----:B------:R-:W2:Y:S02]  /*2da0*/  SYNCS.PHASECHK.TRANS64.TRYWAIT P1, [UR6], R0 ;  /* 0x00000000ff0075a7 */ /* 0x000ea40008020146 */
[----:B--2---:R-:W-:Y:S05]  /*2db0*/  @!P1 BRA `(.L_x_21) ;  /* 0x0000022400e49947 */ /* 0x004fea0003800000 */
.L_x_20:
[----:B------:R-:W-:Y:S01]  /*2dc0*/  UIADD3 UR6, UR11, 0x1c180, URZ ;  /* 0x0001c1800b067890 */ /* 0x000fe2000fffe03f */
[----:B------:R-:W-:Y:S01]  /*2dd0*/  WARPGROUP.ARRIVE ;  /* 0x00000000000079c5 */ /* 0x000fe20000000000 */
[----:B------:R-:W-:Y:S02]  /*2de0*/  ULOP3.LUT UR7, UR12, 0x10000, URZ, 0xfc, !UPT ;  /* 0x000100000c077892 */ /* 0x000fe4000f8efc3f */
[----:B------:R-:W-:Y:S02]  /*2df0*/  USHF.R.U32.HI UR6, URZ, 0x4, UR6 ;  /* 0x000000043f067899 */ /* 0x000fe40008011606 */
[----:B------:R-:W-:Y:S02]  /*2e00*/  ULEA UR7, UR5, UR7, 0xa ;  /* 0x0000000705077291 */ /* 0x000fe4000f8e503f */
[----:B------:R-:W-:Y:S01]  /*2e10*/  ULOP3.LUT UR6, UR6, 0x3fff, URZ, 0xc0, !UPT ;  /* 0x00003fff06067892 */ /* 0x000fe2000f8ec03f */
[----:B------:R-:W-:Y:S01]  /*2e20*/  UMOV UR17, 0x80000020 ;  /* 0x8000002000117882 */ /* 0x000fe20000000000 */
[----:B------:R-:W-:-:S02]  /*2e30*/  UMOV UR19, 0x80000020 ;  /* 0x8000002000137882 */ /* 0x000fc40000000000 */
[----:B------:R-:W-:Y:S01]  /*2e40*/  ULOP3.LUT UR6, UR6, 0x10000, URZ, 0xfc, !UPT ;  /* 0x0001000006067892 */ /* 0x000fe2000f8efc3f */
[----:B------:R-:W-:-:S03]  /*2e50*/  UMOV UR16, UR7 ;  /* 0x0000000700107c82 */ /* 0x000fc60008000000 */
[----:B------:R-:W-:-:S03]  /*2e60*/  ULEA UR8, UR5, UR6, 0xa ;  /* 0x0000000605087291 */ /* 0x000fc6000f8e503f */
[----:B------:R-:W-:-:S04]  /*2e70*/  UMOV UR6, 0x2 ;  /* 0x0000000200067882 */ /* 0x000fc80000000000 */
[----:B------:R-:W-:Y:S02]  /*2e80*/  UMOV UR18, UR8 ;  /* 0x0000000800127c82 */ /* 0x000fe40008000000 */
[----:B------:R-:W-:Y:S01]  /*2e90*/  QGMMA.64x256x32.F32.E5M2.E5M2 R24, gdesc[UR16], RZ, !UPT, gsb0 ;  /* 0x03e00000101879f3 */ /* 0x000fe2000c0038ff */
[----:B------:R-:W-:Y:S01]  /*2ea0*/  UIADD3 UR16, UR7, 0x200, URZ ;  /* 0x0000020007107890 */ /* 0x000fe2000fffe03f */
[----:B------:R-:W-:Y:S01]  /*2eb0*/  UMOV UR17, 0x80000020 ;  /* 0x8000002000117882 */ /* 0x000fe20000000000 */
[----:B------:R-:W-:Y:S02]  /*2ec0*/  WARPGROUP.DEPBAR.LE gsb0, 0x0 ;  /* 0x00008000000079c5 */ /* 0x000fe40000010000 */
[----:B------:R-:W-:Y:S04]  /*2ed0*/  STL.64 [R1], R24 ;  /* 0x0000001801007387 */ /* 0x000fe80000100a00 */
[----:B------:R-:W-:Y:S04]  /*2ee0*/  STL.64 [R1+0x8], R26 ;  /* 0x0000081a01007387 */ /* 0x000fe80000100a00 */
        /* <DEDUP_REMOVED lines=61> */
[----:B------:R3:W-:Y:S02]  /*32c0*/  STL.64 [R1+0x1f8], R150 ;  /* 0x0001f89601007387 */ /* 0x0007e40000100a00 */
[----:B---3--:R-:W-:-:S06]  /*32d0*/  WARPGROUP.ARRIVE ;  /* 0x00000000000079c5 */ /* 0x008fcc0000000000 */
[----:B------:R-:W-:Y:S03]  /*32e0*/  QGMMA.64x256x32.F32.E5M2.E5M2 R24, gdesc[UR16], RZ, !UPT, gsb0 ;  /* 0x03e00000101879f3 */ /* 0x000fe6000c0038ff */
[----:B------:R-:W-:Y:S02]  /*32f0*/  WARPGROUP.DEPBAR.LE gsb0, 0x0 ;  /* 0x00008000000079c5 */ /* 0x000fe40000010000 */
        /* <DEDUP_REMOVED lines=21> */
[----:B------:R3:W-:Y:S04]  /*3450*/  STL.64 [R1+0x470], R108 ;  /* 0x0004706c01007387 */ /* 0x0007e80000100a00 */
        /* <DEDUP_REMOVED lines=70> */
[----:B---3--:R-:W3:Y:S04]  /*38c0*/  LDL.LU.64 R108, [R1] ;  /* 0x00000000016c7983 */ /* 0x008ee80000300a00 */
[----:B------:R-:W3:Y:S04]  /*38d0*/  LDL.LU.64 R110, [R1+0x8] ;  /* 0x00000800016e7983 */ /* 0x000ee80000300a00 */
        /* <DEDUP_REMOVED lines=61> */
[----:B------:R-:W3:Y:S01]  /*3cb0*/  LDL.LU.64 R234, [R1+0x1f8] ;  /* 0x0001f80001ea7983 */ /* 0x000ee20000300a00 */
[----:B------:R-:W-:-:S02]  /*3cc0*/  UIADD3 UR16, UR7, 0x2, URZ ;  /* 0x0000000207107890 */ /* 0x000fc4000fffe03f */
[----:B------:R-:W-:Y:S01]  /*3cd0*/  UIADD3 UR18, UR8, 0x2, URZ ;  /* 0x0000000208127890 */ /* 0x000fe2000fffe03f */
[----:B------:R-:W-:Y:S01]  /*3ce0*/  STL [R1+0x338], RZ ;  /* 0x000338ff01007387 */ /* 0x000fe20000100800 */
[----:B------:R-:W-:Y:S01]  /*3cf0*/  UMOV UR17, 0x80000020 ;  /* 0x8000002000117882 */ /* 0x000fe20000000000 */
[----:B------:R-:W-:Y:S02]  /*3d00*/  UMOV UR19, 0x80000020 ;  /* 0x8000002000137882 */ /* 0x000fe40000000000 */
        /* <DEDUP_REMOVED lines=25> */
[----:B---3--:R-:W-:-:S06]  /*3ea0*/  WARPGROUP.ARRIVE ;  /* 0x00000000000079c5 */ /* 0x008fcc0000000000 */
[----:B------:R-:W-:Y:S03]  /*3eb0*/  QGMMA.64x256x32.F32.E5M2.E5M2 R108, gdesc[UR16], R108, gsb0 ;  /* 0x03e00000106c79f3 */ /* 0x000fe6000800386c */
[----:B------:R-:W-:Y:S02]  /*3ec0*/  WARPGROUP.DEPBAR.LE gsb0, 0x0 ;  /* 0x00008000000079c5 */ /* 0x000fe40000010000 */
[----:B------:R-:W-:Y:S01]  /*3ed0*/  STL.64 [R1], R108 ;  /* 0x0000006c01007387 */ /* 0x000fe20000100a00 */
[----:B------:R-:W-:Y:S01]  /*3ee0*/  UIADD3 UR16, UR7, 0x202, URZ ;  /* 0x0000020207107890 */ /* 0x000fe2000fffe03f */
[----:B------:R-:W-:Y:S02]  /*3ef0*/  IMAD.MOV.U32 R2, RZ, RZ, R234 ;  /* 0x000000ffff027224 */ /* 0x000fe400078e00ea */
[----:B------:R-:W-:Y:S01]  /*3f00*/  STL.64 [R1+0x8], R110 ;  /* 0x0000086e01007387 */ /* 0x000fe20000100a00 */
[----:B------:R-:W-:Y:S01]  /*3f10*/  UMOV UR17, 0x80000020 ;  /* 0x8000002000117882 */ /* 0x000fe20000000000 */
[----:B------:R-:W-:Y:S01]  /*3f20*/  ULDC UR7, c[0x0][0x50c] ;  /* 0x0001430000077ab9 */ /* 0x000fe20000000800 */
[----:B0-2---:R-:W-:Y:S01]  /*3f30*/  IMAD.MOV.U32 R0, RZ, RZ, R235 ;  /* 0x000000ffff007224 */ /* 0x005fe200078e00eb */
        /* <DEDUP_REMOVED lines=62> */
[----:B0-----:R-:W3:Y:S04]  /*4320*/  LDL.LU.64 R150, [R1+0x518] ;  /* 0x0005180001967983 */ /* 0x001ee80000300a00 */
        /* <DEDUP_REMOVED lines=21> */
[----:B------:R-:W-:Y:S01]  /*4480*/  UISETP.NE.AND UP0, UPT, UR7, 0x2, UPT ;  /* 0x000000020700788c */ /* 0x000fe2000bf05270 */
[----:B------:R-:W-:-:S02]  /*4490*/  CS2R R236, SRZ ;  /* 0x0000000000ec7805 */ /* 0x000fc4000001ff00 */
[----:B--2---:R-:W-:Y:S01]  /*44a0*/  CS2R R234, SRZ ;  /* 0x0000000000ea7805 */ /* 0x004fe2000001ff00 */
[----:B------:R0:W-:Y:S01]  /*44b0*/  STL [R1+0x2d0], RZ ;  /* 0x0002d0ff01007387 */ /* 0x0001e20000100800 */
[----:B------:R-:W-:Y:S01]  /*44c0*/  USEL UR7, URZ, 0x1, UP0 ;  /* 0x000000013f077887 */ /* 0x000fe20008000000 */
[----:B------:R-:W-:Y:S02]  /*44d0*/  CS2R R232, SRZ ;  /* 0x0000000000e87805 */ /* 0x000fe4000001ff00 */
[----:B------:R-:W-:Y:S01]  /*44e0*/  CS2R R230, SRZ ;  /* 0x0000000000e67805 */ /* 0x000fe2000001ff00 */
[----:B------:R0:W-:Y:S01]  /*44f0*/  STL [R1+0x2cc], RZ ;  /* 0x0002ccff01007387 */ /* 0x0001e20000100800 */
[----:B------:R-:W-:Y:S02]  /*4500*/  CS2R R228, SRZ ;  /* 0x0000000000e47805 */ /* 0x000fe4000001ff00 */
[----:B------:R-:W-:Y:S02]  /*4510*/  CS2R R226, SRZ ;  /* 0x0000000000e27805 */ /* 0x000fe4000001ff00 */
[----:B------:R-:W-:Y:S01]  /*4520*/  ISETP.NE.AND P1, PT, RZ, UR7, PT ;  /* 0x00000007ff007c0c */ /* 0x000fe2000bf25270 */
[----:B------:R0:W-:Y:S01]  /*4530*/  STL [R1+0x2c8], RZ ;  /* 0x0002c8ff01007387 */ /* 0x0001e20000100800 */
[----:B------:R-:W-:-:S02]  /*4540*/  CS2R R224, SRZ ;  /* 0x0000000000e07805 */ /* 0x000fc4000001ff00 */
[----:B------:R-:W-:Y:S02]  /*4550*/  CS2R R222, SRZ ;  /* 0x0000000000de7805 */ /* 0x000fe4000001ff00 */
[----:B------:R-:W-:Y:S01]  /*4560*/  CS2R R220, SRZ ;  /* 0x0000000000dc7805 */ /* 0x000fe2000001ff00 */
[----:B------:R0:W-:Y:S01]  /*4570*/  STL [R1+0x2c4], RZ ;  /* 0x0002c4ff01007387 */ /* 0x0001e20000100800 */
[----:B------:R-:W-:Y:S02]  /*4580*/  CS2R R218, SRZ ;  /* 0x0000000000da7805 */ /* 0x000fe4000001ff00 */
[----:B------:R-:W-:Y:S02]  /*4590*/  CS2R R216, SRZ ;  /* 0x0000000000d87805 */ /* 0x000fe4000001ff00 */
[----:B------:R-:W-:Y:S01]  /*45a0*/  CS2R R214, SRZ ;  /* 0x0000000000d67805 */ /* 0x000fe2000001ff00 */
        /* <DEDUP_REMOVED lines=54> */
[----:B------:R-:W-:Y:S01]  /*4910*/  CS2R R4, SRZ ;  /* 0x0000000000047805 */ /* 0x000fe2000001ff00 */
[----:B------:R-:W-:Y:S01]  /*4920*/  IMAD.MOV.U32 R3, RZ, RZ, RZ ;  /* 0x000000ffff037224 */ /* 0x000fe200078e00ff */
        /* <DEDUP_REMOVED lines=35> */
[----:B---3--:R-:W-:-:S06]  /*4b60*/  WARPGROUP.ARRIVE ;  /* 0x00000000000079c5 */ /* 0x008fcc0000000000 */
[----:B------:R-:W-:Y:S03]  /*4b70*/  QGMMA.64x256x32.F32.E5M2.E5M2 R24, gdesc[UR16], R24, gsb0 ;  /* 0x03e00000101879f3 */ /* 0x000fe60008003818 */
[----:B------:R-:W-:Y:S02]  /*4b80*/  WARPGROUP.DEPBAR.LE gsb0, 0x0 ;  /* 0x00008000000079c5 */ /* 0x000fe40000010000 */
[----:B0-----:R-:W-:Y:S05]  /*4b90*/  @!P1 BRA `(.L_x_22) ;  /* 0x0000002000f89947 */ /* 0x001fea0003800000 */
[----:B------:R-:W2:Y:S04]  /*4ba0*/  LDL R3, [R1] ;  /* 0x0000000001037983 */ /* 0x000ea80000100800 */
[----:B------:R-:W3:Y:S04]  /*4bb0*/  LDL R4, [R1+0x4] ;  /* 0x0000040001047983 */ /* 0x000ee80000100800 */
[----:B------:R-:W4:Y:S04]  /*4bc0*/  LDL R5, [R1+0x8] ;  /* 0x0000080001057983 */ /* 0x000f280000100800 */
[----:B------:R-:W5:Y:S04]  /*4bd0*/  LDL R6, [R1+0xc] ;  /* 0x00000c0001067983 */ /* 0x000f680000100800 */
        /* <DEDUP_REMOVED lines=101> */
[----:B------:R0:W-:Y:S04]  /*5230*/  STL [R1+0x4c0], R131 ;  /* 0x0004c08301007387 */ /* 0x0001e80000100800 */
[----:B0-----:R-:W5:Y:S04]  /*5240*/  LDL R131, [R1+0x1a4] ;  /* 0x0001a40001837983 */ /* 0x001f680000100800 */
        /* <DEDUP_REMOVED lines=39> */
[----:B0-----:R-:W5:Y:S01]  /*54c0*/  LDL R151, [R1+0x1f4] ;  /* 0x0001f40001977983 */ /* 0x001f620000100800 */
[----:B------:R-:W-:-:S01]  /*54d0*/  FADD R2, RZ, R2 ;  /* 0x00000002ff027221 */ /* 0x000fc20000000000 */
[----:B------:R-:W-:Y:S01]  /*54e0*/  FADD R0, RZ, R0 ;  /* 0x00000000ff007221 */ /* 0x000fe20000000000 */
[----:B--2---:R-:W-:-:S01]  /*54f0*/  FADD R3, RZ, R3 ;  /* 0x00000003ff037221 */ /* 0x004fc20000000000 */
[----:B---3--:R-:W-:Y:S01]  /*5500*/  FADD R4, RZ, R4 ;  /* 0x00000004ff047221 */ /* 0x008fe20000000000 */
[----:B----4-:R-:W-:-:S01]  /*5510*/  FADD R5, RZ, R5 ;  /* 0x00000005ff057221 */ /* 0x010fc20000000000 */
[----:B-----5:R-:W-:Y:S01]  /*5520*/  FADD R6, RZ, R6 ;  /* 0x00000006ff067221 */ /* 0x020fe20000000000 */
[----:B------:R-:W-:-:S01]  /*5530*/  FADD R7, RZ, R7 ;  /* 0x00000007ff077221 */ /* 0x000fc20000000000 */
[----:B------:R-:W-:Y:S01]  /*5540*/  FADD R8, RZ, R8 ;  /* 0x00000008ff087221 */ /* 0x000fe20000000000 */
        /* <DEDUP_REMOVED lines=13> */
[----:B------:R-:W2:Y:S01]  /*5620*/  LDL.LU R131, [R1+0x4c0] ;  /* 0x0004c00001837983 */ /* 0x000ea20000300800 */
        /* <DEDUP_REMOVED lines=13> */
[----:B------:R-:W3:Y:S01]  /*5700*/  LDL.LU R132, [R1+0x4bc] ;  /* 0x0004bc0001847983 */ /* 0x000ee20000300800 */
        /* <DEDUP_REMOVED lines=16> */
[----:B------:R0:W-:Y:S01]  /*5810*/  STL [R1+0x200], R133 ;  /* 0x0002008501007387 */ /* 0x0001e20000100800 */
        /* <DEDUP_REMOVED lines=9> */
[----:B0-----:R-:W4:Y:S01]  /*58b0*/  LDL.LU R133, [R1+0x4b8] ;  /* 0x0004b80001857983 */ /* 0x001f220000300800 */
[----:B------:R-:W-:-:S01]  /*58c0*/  FADD R184, RZ, R184 ;  /* 0x000000b8ffb87221 */ /* 0x000fc20000000000 */
[----:B------:R-:W-:Y:S01]  /*58d0*/  FADD R185, RZ, R185 ;  /* 0x000000b9ffb97221 */ /* 0x000fe20000000000 */
[----:B------:R-:W-:-:S01]  /*58e0*/  FADD R186, RZ, R186 ;  /* 0x000000baffba7221 */ /* 0x000fc20000000000 */
        /* <DEDUP_REMOVED lines=10> */
[----:B0-----:R-:W5:Y:S01]  /*5990*/  LDL.LU R134, [R1+0x4b4] ;  /* 0x0004b40001867983 */ /* 0x001f620000300800 */
        /* <DEDUP_REMOVED lines=52> */
[----:B0-----:R-:W5:Y:S04]  /*5ce0*/  LDL.LU R138, [R1+0x4a4] ;  /* 0x0004a400018a7983 */ /* 0x001f680000300800 */
[----:B------:R0:W-:Y:S01]  /*5cf0*/  STL [R1+0x218], R139 ;  /* 0x0002188b01007387 */ /* 0x0001e20000100800 */
[----:B------:R-:W-:-:S03]  /*5d00*/  FADD R140, RZ, R140 ;  /* 0x0000008cff8c7221 */ /* 0x000fc60000000000 */
        /* <DEDUP_REMOVED lines=34> */
[----:B------:R0:W-:Y:S04]  /*5f30*/  STL [R1+0x248], R151 ;  /* 0x0002489701007387 */ /* 0x0001e80000100800 */
[----:B0-----:R-:W5:Y:S04]  /*5f40*/  LDL.LU R151, [R1+0x470] ;  /* 0x0004700001977983 */ /* 0x001f680000300800 */
[----:B------:R0:W-:Y:S04]  /*5f50*/  STL [R1+0x24c], R2 ;  /* 0x00024c0201007387 */ /* 0x0001e80000100800 */
[----:B------:R1:W-:Y:S01]  /*5f60*/  STL [R1+0x250], R0 ;  /* 0x0002500001007387 */ /* 0x0003e20000100800 */
[----:B0-----:R-:W-:-:S01]  /*5f70*/  FADD R2, RZ, R24 ;  /* 0x00000018ff027221 */ /* 0x001fc20000000000 */
[----:B-1----:R-:W-:-:S04]  /*5f80*/  FADD R0, RZ, R25 ;  /* 0x00000019ff007221 */ /* 0x002fc80000000000 */
        /* <DEDUP_REMOVED lines=211> */
[----:B--2---:R-:W-:-:S04]  /*6cc0*/  FADD R0, RZ, R131 ;  /* 0x00000083ff007221 */ /* 0x004fc80000000000 */
[----:B------:R3:W-:Y:S04]  /*6cd0*/  STL [R1+0x3fc], R2 ;  /* 0x0003fc0201007387 */ /* 0x0007e80000100800 */
[----:B------:R4:W-:Y:S01]  /*6ce0*/  STL [R1+0x400], R0 ;  /* 0x0004000001007387 */ /* 0x0009e20000100800 */
[----:B---3--:R-:W-:-:S01]  /*6cf0*/  FADD R2, RZ, R132 ;  /* 0x00000084ff027221 */ /* 0x008fc20000000000 */
[----:B----4-:R-:W-:-:S04]  /*6d00*/  FADD R0, RZ, R133 ;  /* 0x00000085ff007221 */ /* 0x010fc80000000000 */
[----:B------:R5:W-:Y:S04]  /*6d10*/  STL [R1+0x404], R2 ;  /* 0x0004040201007387 */ /* 0x000be80000100800 */
[----:B------:R0:W-:Y:S01]  /*6d20*/  STL [R1+0x408], R0 ;  /* 0x0004080001007387 */ /* 0x0001e20000100800 */
[----:B-----5:R-:W-:-:S01]  /*6d30*/  FADD R2, RZ, R134 ;  /* 0x00000086ff027221 */ /* 0x020fc20000000000 */
[----:B0-----:R-:W-:-:S04]  /*6d40*/  FADD R0, RZ, R135 ;  /* 0x00000087ff007221 */ /* 0x001fc80000000000 */
        /* <DEDUP_REMOVED lines=34> */
[----:B------:R-:W-:-:S05]  /*6f70*/  UMOV UR6, URZ ;  /* 0x0000003f00067c82 */ /* 0x000fca0008000000 */
.L_x_22:
[----:B------:R-:W-:-:S04]  /*6f80*/  UIADD3 UR23, UR5, 0x1, URZ ;  /* 0x0000000105177890 */ /* 0x000fc8000fffe03f */
[----:B------:R-:W-:-:S04]  /*6f90*/  UISETP.NE.AND UP0, UPT, UR23, 0x7, UPT ;  /* 0x000000071700788c */ /* 0x000fc8000bf05270 */
[----:B------:R-:W-:Y:S02]  /*6fa0*/  USEL UR8, URZ, 0x1, UP0 ;  /* 0x000000013f087887 */ /* 0x000fe40008000000 */
[----:B------:R-:W-:Y:S02]  /*6fb0*/  USEL UR23, UR23, URZ, UP0 ;  /* 0x0000003f17177287 */ /* 0x000fe40008000000 */
[----:B------:R-:W-:-:S06]  /*6fc0*/  ULOP3.LUT UR8, UR4, UR8, URZ, 0x3c, !UPT ;  /* 0x0000000804087292 */ /* 0x000fcc000f8e3c3f */
[----:B0-----:R-:W-:Y:S01]  /*6fd0*/  IMAD.U32 R0, RZ, RZ, UR8 ;  /* 0x00000008ff007e24 */ /* 0x001fe2000f8e00ff */
[----:B------:R-:W-:-:S06]  /*6fe0*/  UMOV UR8, 0x1 ;  /* 0x0000000100087882 */ /* 0x000fcc0000000000 */
.L_x_17:
[----:B------:R-:W-:-:S04]  /*6ff0*/  UISETP.LT.AND UP0, UPT, UR9, 0x1, UPT ;  /* 0x000000010900788c */ /* 0x000fc8000bf01270 */
[----:B------:R-:W-:-:S04]  /*7000*/  USEL UR16, UR9, 0x1, UP0 ;  /* 0x0000000109107887 */ /* 0x000fc80008000000 */
[----:B------:R-:W-:-:S04]  /*7010*/  UIADD3 UR16, UR9, -UR16, URZ ;  /* 0x8000001009107290 */ /* 0x000fc8000fffe03f */
[----:B------:R-:W-:-:S06]  /*7020*/  UISETP.GE.AND UP0, UPT, UR16, 0x1, UPT ;  /* 0x000000011000788c */ /* 0x000fcc000bf06270 */
[----:B------:R-:W-:-:S13]  /*7030*/  PLOP3.LUT P1, PT, PT, PT, UP0, 0x80, 0x0 ;  /* 0x000000000000781c */ /* 0x000fda0003f2f008 */
[----:B------:R-:W-:Y:S05]  /*7040*/  @!P1 BRA `(.L_x_23) ;  /* 0x0000006000609947 */ /* 0x000fea0003800000 */
[----:B------:R-:W-:Y:S01]  /*7050*/  UMOV UR24, UR16 ;  /* 0x0000001000187c82 */ /* 0x000fe20008000000 */
[----:B------:R-:W-:Y:S01]  /*7060*/  UMOV UR25, UR5 ;  /* 0x0000000500197c82 */ /* 0x000fe20008000000 */
[----:B------:R-:W-:-:S05]  /*7070*/  ULDC UR26, c[0x0][0x50c] ;  /* 0x00014300001a7ab9 */ /* 0x000fca0000000800 */
.L_x_31:
[----:B------:R-:W-:-:S06]  /*7080*/  UISETP.NE.AND UP0, UPT, UR22, 0x3, UPT ;  /* 0x000000031600788c */ /* 0x000fcc000bf05270 */
[----:B------:R-:W-:-:S13]  /*7090*/  PLOP3.LUT P2, PT, PT, PT, UP0, 0x80, 0x0 ;  /* 0x000000000000781c */ /* 0x000fda0003f4f008 */
[----:B0-----:R-:W-:Y:S05]  /*70a0*/  @!P2 BRA `(.L_x_24) ;  /* 0x000000000004a947 */ /* 0x001fea0003800000 */
[----:B------:R-:W-:Y:S01]  /*70b0*/  BPT.TRAP 0x1 ;  /* 0x000000040000795c */ /* 0x000fe20000300000 */
.L_x_24:
[----:B------:R-:W0:Y:S01]  /*70c0*/  S2UR UR16, SR_CgaCtaId ;  /* 0x00000000001079c3 */ /* 0x000e220000008800 */
[----:B------:R-:W-:Y:S01]  /*70d0*/  UMOV UR11, 0x400 ;  /* 0x00000400000b7882 */ /* 0x000fe20000000000 */
[----:B------:R-:W-:Y:S01]  /*70e0*/  SHF.L.U32 R2, R0, 0x1f, RZ ;  /* 0x0000001f00027819 */ /* 0x000fe200000006ff */
[----:B0-----:R-:W-:-:S04]  /*70f0*/  ULEA UR11, UR16, UR11, 0x18 ;  /* 0x0000000b100b7291 */ /* 0x001fc8000f8ec03f */
[----:B------:R-:W-:-:S09]  /*7100*/  ULEA UR16, UR23, UR11, 0x3 ;  /* 0x0000000b17107291 */ /* 0x000fd2000f8e183f */
[----:B------:R0:W2:Y:S01]  /*7110*/  SYNCS.PHASECHK.TRANS64.TRYWAIT P1, [UR16], R2 ;  /* 0x00000002ff0075a7 */ /* 0x0000a20008020150 */
[----:B------:R-:W-:Y:S05]  /*7120*/  @!P2 BRA `(.L_x_25) ;  /* 0x000000000004a947 */ /* 0x000fea0003800000 */
[----:B------:R-:W-:Y:S01]  /*7130*/  BPT.TRAP 0x1 ;  /* 0x000000040000795c */ /* 0x000fe20000300000 */
.L_x_25:
[----:B--2---:R-:W-:Y:S05]  /*7140*/  @P1 BRA `(.L_x_26) ;  /* 0x0000000000081947 */ /* 0x004fea0003800000 */
[----:B------:R-:W2:Y:S02]  /*7150*/  SYNCS.PHASECHK.TRANS64.TRYWAIT P1, [UR16], R2 ;  /* 0x00000002ff0075a7 */ /* 0x000ea40008020150 */
[----:B--2---:R-:W-:Y:S05]  /*7160*/  @!P1 BRA `(.L_x_27) ;  /* 0x000001e400109947 */ /* 0x004fea0003800000 */
.L_x_26:
        /* <DEDUP_REMOVED lines=64> */
[----:B--2---:R-:W2:Y:S04]  /*7570*/  LDL.LU.64 R108, [R1] ;  /* 0x00000000016c7983 */ /* 0x004ea80000300a00 */
[----:B------:R-:W2:Y:S04]  /*7580*/  LDL.LU.64 R110, [R1+0x8] ;  /* 0x00000800016e7983 */ /* 0x000ea80000300a00 */
        /* <DEDUP_REMOVED lines=61> */
[----:B------:R-:W2:Y:S01]  /*7960*/  LDL.LU.64 R234, [R1+0x1f8] ;  /* 0x0001f80001ea7983 */ /* 0x000ea20000300a00 */
[----:B------:R-:W-:-:S02]  /*7970*/  UIADD3 UR16, UR11, 0x1c180, URZ ;  /* 0x0001c1800b107890 */ /* 0x000fc4000fffe03f */
[----:B------:R-:W-:Y:S02]  /*7980*/  UISETP.NE.AND UP0, UPT, UR7, URZ, UPT ;  /* 0x0000003f0700728c */ /* 0x000fe4000bf05270 */
[----:B------:R-:W-:Y:S02]  /*7990*/  USHF.R.U32.HI UR16, URZ, 0x4, UR16 ;  /* 0x000000043f107899 */ /* 0x000fe40008011610 */
[----:B------:R-:W-:Y:S02]  /*79a0*/  USEL UR8, UR8, URZ, !UP0 ;  /* 0x0000003f08087287 */ /* 0x000fe4000c000000 */
[----:B------:R-:W-:Y:S02]  /*79b0*/  ULOP3.LUT UR16, UR16, 0x3fff, URZ, 0xc0, !UPT ;  /* 0x00003fff10107892 */ /* 0x000fe4000f8ec03f */
[----:B------:R-:W-:Y:S02]  /*79c0*/  UISETP.NE.U32.AND UP0, UPT, UR8, URZ, UPT ;  /* 0x0000003f0800728c */ /* 0x000fe4000bf05070 */
[----:B------:R-:W-:-:S02]  /*79d0*/  ULOP3.LUT UR7, UR12, 0x10000, URZ, 0xfc, !UPT ;  /* 0x000100000c077892 */ /* 0x000fc4000f8efc3f */
[----:B------:R-:W-:Y:S02]  /*79e0*/  ULOP3.LUT UR8, UR16, 0x10000, URZ, 0xfc, !UPT ;  /* 0x0001000010087892 */ /* 0x000fe4000f8efc3f */
[----:B------:R-:W-:Y:S02]  /*79f0*/  ULEA UR7, UR23, UR7, 0xa ;  /* 0x0000000717077291 */ /* 0x000fe4000f8e503f */
[----:B------:R-:W-:Y:S01]  /*7a00*/  ULEA UR8, UR23, UR8, 0xa ;  /* 0x0000000817087291 */ /* 0x000fe2000f8e503f */
[----:B------:R-:W-:Y:S01]  /*7a10*/  UMOV UR17, 0x80000020 ;  /* 0x8000002000117882 */ /* 0x000fe20000000000 */
[----:B------:R-:W-:-:S03]  /*7a20*/  UMOV UR19, 0x80000020 ;  /* 0x8000002000137882 */ /* 0x000fc60000000000 */
[----:B------:R-:W-:Y:S02]  /*7a30*/  UMOV UR16, UR7 ;  /* 0x0000000700107c82 */ /* 0x000fe40008000000 */
[----:B------:R-:W-:Y:S01]  /*7a40*/  UMOV UR18, UR8 ;  /* 0x0000000800127c82 */ /* 0x000fe20008000000 */
[----:B--2---:R-:W-:-:S06]  /*7a50*/  WARPGROUP.ARRIVE ;  /* 0x00000000000079c5 */ /* 0x004fcc0000000000 */
[----:B------:R-:W-:Y:S03]  /*7a60*/  QGMMA.64x256x32.F32.E5M2.E5M2 R108, gdesc[UR16], R108, UP0, gsb0 ;  /* 0x03e00000106c79f3 */ /* 0x000fe6000b80386c */
        /* <DEDUP_REMOVED lines=65> */
[----:B--2---:R-:W2:Y:S04]  /*7e80*/  LDL.LU.64 R234, [R1+0x868] ;  /* 0x0008680001ea7983 */ /* 0x004ea80000300a00 */
[----:B------:R-:W3:Y:S04]  /*7e90*/  LDL.LU.64 R232, [R1+0x860] ;  /* 0x0008600001e87983 */ /* 0x000ee80000300a00 */
[----:B------:R-:W4:Y:S04]  /*7ea0*/  LDL.LU.64 R230, [R1+0x858] ;  /* 0x0008580001e67983 */ /* 0x000f280000300a00 */
        /* <DEDUP_REMOVED lines=60> */
[----:B------:R-:W4:Y:S01]  /*8270*/  LDL.LU.64 R108, [R1+0x670] ;  /* 0x00067000016c7983 */ /* 0x000f220000300a00 */
[----:B------:R-:W-:Y:S01]  /*8280*/  UIADD3 UR16, UR7, 0x200, URZ ;  /* 0x0000020007107890 */ /* 0x000fe2000fffe03f */
[----:B------:R-:W-:-:S02]  /*8290*/  UMOV UR17, 0x80000020 ;  /* 0x8000002000117882 */ /* 0x000fc40000000000 */
[----:B--2---:R-:W-:Y:S04]  /*82a0*/  STL.64 [R1+0x668], R234 ;  /* 0x000668ea01007387 */ /* 0x004fe80000100a00 */
[----:B---3--:R-:W-:Y:S04]  /*82b0*/  STL.64 [R1+0x660], R232 ;  /* 0x000660e801007387 */ /* 0x008fe80000100a00 */
[----:B----4-:R-:W-:Y:S04]  /*82c0*/  STL.64 [R1+0x658], R230 ;  /* 0x000658e601007387 */ /* 0x010fe80000100a00 */
        /* <DEDUP_REMOVED lines=38> */
[----:B------:R-:W-:Y:S01]  /*8530*/  STL.64 [R1+0x520], R152 ;  /* 0x0005209801007387 */ /* 0x000fe20000100a00 */
[----:B------:R-:W-:-:S06]  /*8540*/  WARPGROUP.ARRIVE ;  /* 0x00000000000079c5 */ /* 0x000fcc0000000000 */
[----:B------:R-:W-:Y:S03]  /*8550*/  QGMMA.64x256x32.F32.E5M2.E5M2 R24, gdesc[UR16], R24, UP0, gsb0 ;  /* 0x03e00000101879f3 */ /* 0x000fe6000b803818 */
        /* <DEDUP_REMOVED lines=88> */
[----:B------:R-:W-:Y:S01]  /*8ae0*/  UIADD3 UR18, UR8, 0x2, URZ ;  /* 0x0000000208127890 */ /* 0x000fe2000fffe03f */
[----:B------:R-:W-:Y:S01]  /*8af0*/  UMOV UR17, 0x80000020 ;  /* 0x8000002000117882 */ /* 0x000fe20000000000 */
[----:B------:R-:W-:Y:S01]  /*8b00*/  UMOV UR19, 0x80000020 ;  /* 0x8000002000137882 */ /* 0x000fe20000000000 */
[----:B--2---:R-:W-:-:S06]  /*8b10*/  WARPGROUP.ARRIVE ;  /* 0x00000000000079c5 */ /* 0x004fcc0000000000 */
[----:B------:R-:W-:Y:S03]  /*8b20*/  QGMMA.64x256x32.F32.E5M2.E5M2 R108, gdesc[UR16], R108, gsb0 ;  /* 0x03e00000106c79f3 */ /* 0x000fe6000800386c */
[----:B------:R-:W-:Y:S02]  /*8b30*/  WARPGROUP.DEPBAR.LE gsb0, 0x0 ;  /* 0x00008000000079c5 */ /* 0x000fe40000010000 */
[----:B------:R-:W-:Y:S01]  /*8b40*/  STL.64 [R1], R108 ;  /* 0x0000006c01007387 */ /* 0x000fe20000100a00 */
[----:B0-----:R-:W-:-:S03]  /*8b50*/  IMAD.MOV.U32 R2, RZ, RZ, R108 ;  /* 0x000000ffff027224 */ /* 0x001fc600078e006c */
        /* <DEDUP_REMOVED lines=63> */
[----:B0-----:R0:W5:Y:S04]  /*8f50*/  LDL.LU.64 R234, [R1+0x668] ;  /* 0x0006680001ea7983 */ /* 0x0011680000300a00 */
[----:B------:R0:W5:Y:S04]  /*8f60*/  LDL.LU.64 R232, [R1+0x660] ;  /* 0x0006600001e87983 */ /* 0x0001680000300a00 */
        /* <DEDUP_REMOVED lines=62> */
[----:B------:R-:W-:Y:S01]  /*9350*/  UIADD3 UR16, UR7, 0x202, URZ ;  /* 0x0000020207107890 */ /* 0x000fe2000fffe03f */
[----:B------:R-:W-:Y:S01]  /*9360*/  UMOV UR17, 0x80000020 ;  /* 0x8000002000117882 */ /* 0x000fe20000000000 */
[----:B------:R-:W-:-:S04]  /*9370*/  UIADD3 UR6, UR6, 0x2, URZ ;  /* 0x0000000206067890 */ /* 0x000fc8000fffe03f */
[----:B------:R-:W-:-:S04]  /*9380*/  UISETP.NE.AND UP0, UPT, UR6, UR26, UPT ;  /* 0x0000001a0600728c */ /* 0x000fc8000bf05270 */
[----:B------:R-:W-:-:S06]  /*9390*/  USEL UR7, URZ, 0x1, UP0 ;  /* 0x000000013f077887 */ /* 0x000fcc0008000000 */
[----:B------:R-:W-:Y:S01]  /*93a0*/  ISETP.NE.AND P1, PT, RZ, UR7, PT ;  /* 0x00000007ff007c0c */ /* 0x000fe2000bf25270 */
[----:B--2---:R-:W-:-:S06]  /*93b0*/  WARPGROUP.ARRIVE ;  /* 0x00000000000079c5 */ /* 0x004fcc0000000000 */
[----:B------:R-:W-:Y:S03]  /*93c0*/  QGMMA.64x256x32.F32.E5M2.E5M2 R24, gdesc[UR16], R24, gsb0 ;  /* 0x03e00000101879f3 */ /* 0x000fe60008003818 */
[----:B------:R-:W-:-:S03]  /*93d0*/  WARPGROUP.DEPBAR.LE gsb0, 0x0 ;  /* 0x00008000000079c5 */ /* 0x000fc60000010000 */
[----:B0-----:R-:W-:Y:S05]  /*93e0*/  @!P1 BRA `(.L_x_28) ;  /* 0x0000003c000c9947 */ /* 0x001fea0003800000 */
[----:B-----5:R0:W-:Y:S04]  /*93f0*/  STL [R1+0x69c], R225 ;  /* 0x00069ce101007387 */ /* 0x0201e80000100800 */
[----:B------:R2:W-:Y:S01]  /*9400*/  STL [R1+0x698], R226 ;  /* 0x000698e201007387 */ /* 0x0005e20000100800 */
[----:B0-----:R-:W-:-:S03]  /*9410*/  IMAD.MOV.U32 R225, RZ, RZ, R2 ;  /* 0x000000ffffe17224 */ /* 0x001fc600078e0002 */
[----:B--2---:R-:W2:Y:S04]  /*9420*/  LDL R226, [R1+0x4] ;  /* 0x0000040001e27983 */ /* 0x004ea80000100800 */
[----:B------:R0:W-:Y:S04]  /*9430*/  STL [R1+0x694], R227 ;  /* 0x000694e301007387 */ /* 0x0001e80000100800 */
[----:B0-----:R-:W3:Y:S04]  /*9440*/  LDL R227, [R1+0x8] ;  /* 0x0000080001e37983 */ /* 0x001ee80000100800 */
[----:B------:R0:W-:Y:S04]  /*9450*/  STL [R1+0x690], R228 ;  /* 0x000690e401007387 */ /* 0x0001e80000100800 */
[----:B0-----:R-:W4:Y:S04]  /*9460*/  LDL R228, [R1+0xc] ;  /* 0x00000c0001e47983 */ /* 0x001f280000100800 */
        /* <DEDUP_REMOVED lines=209> */
[----:B0-----:R-:W4:Y:S04]  /*a180*/  LDL.LU R121, [R1+0x200] ;  /* 0x0002000001797983 */ /* 0x001f280000300800 */
        /* <DEDUP_REMOVED lines=14> */
[----:B------:R-:W4:Y:S04]  /*a270*/  LDL.LU R2, [R1+0x230] ;  /* 0x0002300001027983 */ /* 0x000f280000300800 */
        /* <DEDUP_REMOVED lines=38> */
[----:B------:R0:W-:Y:S01]  /*a4e0*/  STL [R1+0x480], R148 ;  /* 0x0004809401007387 */ /* 0x0001e20000100800 */
[----:B------:R-:W-:-:S03]  /*a4f0*/  FADD R3, R225, R3 ;  /* 0x00000003e1037221 */ /* 0x000fc60000000000 */
[----:B0-----:R-:W4:Y:S04]  /*a500*/  LDL.LU R148, [R1+0x214] ;  /* 0x0002140001947983 */ /* 0x001f280000300800 */
[----:B------:R0:W-:Y:S01]  /*a510*/  STL [R1+0x47c], R149 ;  /* 0x00047c9501007387 */ /* 0x0001e20000100800 */
[----:B--2---:R-:W-:-:S01]  /*a520*/  FADD R4, R226, R4 ;  /* 0x00000004e2047221 */ /* 0x004fc20000000000 */
[----:B---3--:R-:W-:Y:S02]  /*a530*/  FADD R5, R227, R5 ;  /* 0x00000005e3057221 */ /* 0x008fe40000000000 */
[----:B0-----:R-:W2:Y:S04]  /*a540*/  LDL R149, [R1+0x1f4] ;  /* 0x0001f40001957983 */ /* 0x001ea80000100800 */
[----:B------:R0:W-:Y:S01]  /*a550*/  STL [R1+0x478], R150 ;  /* 0x0004789601007387 */ /* 0x0001e20000100800 */
[----:B----4-:R-:W-:-:S01]  /*a560*/  FADD R6, R228, R6 ;  /* 0x00000006e4067221 */ /* 0x010fc20000000000 */
[----:B------:R-:W-:-:S02]  /*a570*/  FADD R7, R229, R7 ;  /* 0x00000007e5077221 */ /* 0x000fc40000000000 */
[----:B0-----:R-:W3:Y:S04]  /*a580*/  LDL R150, [R1+0x1c0] ;  /* 0x0001c00001967983 */ /* 0x001ee80000100800 */
[----:B------:R0:W-:Y:S01]  /*a590*/  STL [R1+0x474], R151 ;  /* 0x0004749701007387 */ /* 0x0001e20000100800 */
[----:B------:R-:W-:-:S01]  /*a5a0*/  FADD R8, R230, R8 ;  /* 0x00000008e6087221 */ /* 0x000fc20000000000 */
[----:B------:R-:W-:Y:S02]  /*a5b0*/  FADD R9, R231, R9 ;  /* 0x00000009e7097221 */ /* 0x000fe40000000000 */
[----:B0-----:R-:W4:Y:S04]  /*a5c0*/  LDL R151, [R1+0x1f0] ;  /* 0x0001f00001977983 */ /* 0x001f280000100800 */
[----:B------:R0:W-:Y:S01]  /*a5d0*/  STL [R1+0x470], R0 ;  /* 0x0004700001007387 */ /* 0x0001e20000100800 */
[----:B------:R-:W-:-:S01]  /*a5e0*/  FADD R10, R232, R10 ;  /* 0x0000000ae80a7221 */ /* 0x000fc20000000000 */
[----:B------:R-:W-:-:S02]  /*a5f0*/  FADD R11, R233, R11 ;  /* 0x0000000be90b7221 */ /* 0x000fc40000000000 */
[----:B0-----:R-:W2:Y:S04]  /*a600*/  LDL.LU R0, [R1+0x210] ;  /* 0x0002100001007983 */ /* 0x001ea80000300800 */
[----:B------:R-:W3:Y:S04]  /*a610*/  LDL.LU R225, [R1+0x69c] ;  /* 0x00069c0001e17983 */ /* 0x000ee80000300800 */
[----:B------:R-:W4:Y:S04]  /*a620*/  LDL.LU R226, [R1+0x698] ;  /* 0x0006980001e27983 */ /* 0x000f280000300800 */
[----:B------:R-:W2:Y:S04]  /*a630*/  LDL.LU R227, [R1+0x694] ;  /* 0x0006940001e37983 */ /* 0x000ea80000300800 */
[----:B------:R-:W2:Y:S04]  /*a640*/  LDL.LU R228, [R1+0x690] ;  /* 0x0006900001e47983 */ /* 0x000ea80000300800 */
[----:B------:R-:W2:Y:S01]  /*a650*/  LDL.LU R229, [R1+0x68c] ;  /* 0x00068c0001e57983 */ /* 0x000ea20000300800 */
[----:B------:R-:W-:-:S03]  /*a660*/  FADD R12, R234, R12 ;  /* 0x0000000cea0c7221 */ /* 0x000fc60000000000 */
[----:B------:R-:W2:Y:S01]  /*a670*/  LDL.LU R230, [R1+0x688] ;  /* 0x0006880001e67983 */ /* 0x000ea20000300800 */
[----:B------:R-:W-:-:S03]  /*a680*/  FADD R13, R235, R13 ;  /* 0x0000000deb0d7221 */ /* 0x000fc60000000000 */
[----:B------:R-:W2:Y:S04]  /*a690*/  LDL.LU R231, [R1+0x684] ;  /* 0x0006840001e77983 */ /* 0x000ea80000300800 */
[----:B------:R-:W2:Y:S04]  /*a6a0*/  LDL.LU R232, [R1+0x680] ;  /* 0x0006800001e87983 */ /* 0x000ea80000300800 */
[----:B------:R-:W2:Y:S04]  /*a6b0*/  LDL.LU R233, [R1+0x67c] ;  /* 0x00067c0001e97983 */ /* 0x000ea80000300800 */
[----:B------:R-:W2:Y:S04]  /*a6c0*/  LDL.LU R234, [R1+0x678] ;  /* 0x0006780001ea7983 */ /* 0x000ea80000300800 */
[----:B------:R-:W2:Y:S01]  /*a6d0*/  LDL.LU R235, [R1+0x674] ;  /* 0x0006740001eb7983 */ /* 0x000ea20000300800 */
[----:B------:R-:W-:-:S01]  /*a6e0*/  FADD R14, R24, R14 ;  /* 0x0000000e180e7221 */ /* 0x000fc20000000000 */
[----:B------:R-:W-:Y:S01]  /*a6f0*/  FADD R15, R25, R15 ;  /* 0x0000000f190f7221 */ /* 0x000fe20000000000 */
[----:B------:R-:W-:-:S01]  /*a700*/  FADD R16, R26, R16 ;  /* 0x000000101a107221 */ /* 0x000fc20000000000 */
[----:B------:R-:W2:Y:S01]  /*a710*/  LDL.LU R24, [R1+0x670] ;  /* 0x0006700001187983 */ /* 0x000ea20000300800 */
[----:B------:R-:W-:-:S01]  /*a720*/  FADD R17, R27, R17 ;  /* 0x000000111b117221 */ /* 0x000fc20000000000 */
[----:B------:R-:W-:-:S02]  /*a730*/  FADD R18, R28, R18 ;  /* 0x000000121c127221 */ /* 0x000fc40000000000 */
[----:B------:R-:W2:Y:S01]  /*a740*/  LDL.LU R25, [R1+0x66c] ;  /* 0x00066c0001197983 */ /* 0x000ea20000300800 */
[----:B------:R-:W-:-:S03]  /*a750*/  FADD R19, R29, R19 ;  /* 0x000000131d137221 */ /* 0x000fc60000000000 */
        /* <DEDUP_REMOVED lines=155> */
[----:B---3--:R-:W-:-:S03]  /*b110*/  FADD R225, R107, R225 ;  /* 0x000000e16be17221 */ /* 0x008fc60000000000 */
[----:B------:R-:W3:Y:S01]  /*b120*/  LDL.LU R104, [R1+0x530] ;  /* 0x0005300001687983 */ /* 0x000ee20000300800 */
[----:B----4-:R-:W-:-:S03]  /*b130*/  FADD R226, R108, R226 ;  /* 0x000000e26ce27221 */ /* 0x010fc60000000000 */
[----:B------:R-:W4:Y:S01]  /*b140*/  LDL.LU R105, [R1+0x52c] ;  /* 0x00052c0001697983 */ /* 0x000f220000300800 */
[----:B--2---:R-:W-:-:S03]  /*b150*/  FADD R227, R109, R227 ;  /* 0x000000e36de37221 */ /* 0x004fc60000000000 */
        /* <DEDUP_REMOVED lines=15> */
[----:B------:R-:W-:-:S01]  /*b250*/  FADD R235, R117, R235 ;  /* 0x000000eb75eb7221 */ /* 0x000fc20000000000 */
[----:B------:R-:W-:Y:S02]  /*b260*/  FADD R121, R120, R121 ;  /* 0x0000007978797221 */ /* 0x000fe40000000000 */
[----:B------:R-:W2:Y:S01]  /*b270*/  LDL.LU R114, [R1+0x508] ;  /* 0x0005080001727983 */ /* 0x000ea20000300800 */
[----:B------:R-:W-:-:S03]  /*b280*/  FADD R236, R118, R236 ;  /* 0x000000ec76ec7221 */ /* 0x000fc60000000000 */
[----:B------:R-:W2:Y:S01]  /*b290*/  LDL.LU R115, [R1+0x504] ;  /* 0x0005040001737983 */ /* 0x000ea20000300800 */
[----:B------:R-:W-:-:S03]  /*b2a0*/  FADD R237, R119, R237 ;  /* 0x000000ed77ed7221 */ /* 0x000fc60000000000 */
[----:B------:R-:W2:Y:S01]  /*b2b0*/  LDL.LU R116, [R1+0x500] ;  /* 0x0005000001747983 */ /* 0x000ea20000300800 */
[----:B------:R-:W-:-:S03]  /*b2c0*/  FADD R123, R122, R123 ;  /* 0x0000007b7a7b7221 */ /* 0x000fc60000000000 */
[----:B------:R-:W2:Y:S04]  /*b2d0*/  LDL.LU R117, [R1+0x4fc] ;  /* 0x0004fc0001757983 */ /* 0x000ea80000300800 */
[----:B------:R-:W2:Y:S01]  /*b2e0*/  LDL.LU R118, [R1+0x4f8] ;  /* 0x0004f80001767983 */ /* 0x000ea20000300800 */
[----:B------:R-:W-:-:S03]  /*b2f0*/  FADD R125, R124, R125 ;  /* 0x0000007d7c7d7221 */ /* 0x000fc60000000000 */
[----:B------:R-:W2:Y:S04]  /*b300*/  LDL.LU R119, [R1+0x4f4] ;  /* 0x0004f40001777983 */ /* 0x000ea80000300800 */
[----:B------:R-:W2:Y:S04]  /*b310*/  LDL.LU R120, [R1+0x4f0] ;  /* 0x0004f00001787983 */ /* 0x000ea80000300800 */
[----:B------:R0:W-:Y:S01]  /*b320*/  STL [R1+0x200], R121 ;  /* 0x0002007901007387 */ /* 0x0001e20000100800 */
[----:B------:R-:W-:-:S01]  /*b330*/  FADD R127, R126, R127 ;  /* 0x0000007f7e7f7221 */ /* 0x000fc20000000000 */
[----:B------:R-:W-:Y:S01]  /*b340*/  FADD R0, R128, R0 ;  /* 0x0000000080007221 */ /* 0x000fe20000000000 */
[----:B------:R-:W-:-:S01]  /*b350*/  FADD R148, R150, R148 ;  /* 0x0000009496947221 */ /* 0x000fc20000000000 */
[----:B0-----:R-:W2:Y:S04]  /*b360*/  LDL.LU R121, [R1+0x4ec] ;  /* 0x0004ec0001797983 */ /* 0x001ea80000300800 */
        /* <DEDUP_REMOVED lines=9> */
[----:B------:R-:W-:-:S02]  /*b400*/  FADD R136, R137, R136 ;  /* 0x0000008889887221 */ /* 0x000fc40000000000 */
[----:B0-----:R-:W2:Y:S04]  /*b410*/  LDL.LU R125, [R1+0x4dc] ;  /* 0x0004dc00017d7983 */ /* 0x001ea80000300800 */
[----:B------:R-:W2:Y:S04]  /*b420*/  LDL.LU R126, [R1+0x4d8] ;  /* 0x0004d800017e7983 */ /* 0x000ea80000300800 */
[----:B------:R0:W-:Y:S01]  /*b430*/  STL [R1+0x20c], R127 ;  /* 0x00020c7f01007387 */ /* 0x0001e20000100800 */
[----:B------:R-:W-:-:S01]  /*b440*/  FADD R132, R134, R132 ;  /* 0x0000008486847221 */ /* 0x000fc20000000000 */
[----:B------:R-:W-:-:S02]  /*b450*/  FADD R2, R130, R2 ;  /* 0x0000000282027221 */ /* 0x000fc40000000000 */
[----:B0-----:R-:W2:Y:S04]  /*b460*/  LDL.LU R127, [R1+0x4d4] ;  /* 0x0004d400017f7983 */ /* 0x001ea80000300800 */
[----:B------:R-:W2:Y:S04]  /*b470*/  LDL.LU R128, [R1+0x4d0] ;  /* 0x0004d00001807983 */ /* 0x000ea80000300800 */
[----:B------:R-:W-:Y:S04]  /*b480*/  STL [R1+0x210], R0 ;  /* 0x0002100001007387 */ /* 0x000fe80000100800 */
[----:B------:R-:W-:Y:S04]  /*b490*/  STL [R1+0x214], R148 ;  /* 0x0002149401007387 */ /* 0x000fe80000100800 */
[----:B------:R-:W-:Y:S04]  /*b4a0*/  STL [R1+0x218], R144 ;  /* 0x0002189001007387 */ /* 0x000fe80000100800 */
[----:B------:R-:W-:Y:S04]  /*b4b0*/  STL [R1+0x21c], R142 ;  /* 0x00021c8e01007387 */ /* 0x000fe80000100800 */
[----:B------:R-:W-:Y:S04]  /*b4c0*/  STL [R1+0x220], R140 ;  /* 0x0002208c01007387 */ /* 0x000fe80000100800 */
[----:B------:R-:W-:Y:S04]  /*b4d0*/  STL [R1+0x224], R138 ;  /* 0x0002248a01007387 */ /* 0x000fe80000100800 */
[----:B------:R-:W3:Y:S04]  /*b4e0*/  LDL.LU R130, [R1+0x234] ;  /* 0x0002340001827983 */ /* 0x000ee80000300800 */
[----:B------:R-:W-:Y:S04]  /*b4f0*/  STL [R1+0x228], R136 ;  /* 0x0002288801007387 */ /* 0x000fe80000100800 */
[----:B------:R0:W-:Y:S04]  /*b500*/  STL [R1+0x22c], R132 ;  /* 0x00022c8401007387 */ /* 0x0001e80000100800 */
[----:B0-----:R-:W4:Y:S04]  /*b510*/  LDL.LU R132, [R1+0x238] ;  /* 0x0002380001847983 */ /* 0x001f280000300800 */
[----:B------:R-:W2:Y:S04]  /*b520*/  LDL.LU R134, [R1+0x23c] ;  /* 0x00023c0001867983 */ /* 0x000ea80000300800 */
[----:B------:R0:W-:Y:S04]  /*b530*/  STL [R1+0x230], R2 ;  /* 0x0002300201007387 */ /* 0x0001e80000100800 */
[----:B------:R-:W2:Y:S04]  /*b540*/  LDL.LU R136, [R1+0x240] ;  /* 0x0002400001887983 */ /* 0x000ea80000300800 */
        /* <DEDUP_REMOVED lines=11> */
[----:B0-----:R-:W2:Y:S04]  /*b600*/  LDL.LU R2, [R1+0x270] ;  /* 0x0002700001027983 */ /* 0x001ea80000300800 */
[----:B------:R-:W2:Y:S01]  /*b610*/  LDL.LU R0, [R1+0x274] ;  /* 0x0002740001007983 */ /* 0x000ea20000300800 */
[----:B---3--:R-:W-:-:S03]  /*b620*/  FADD R130, R129, R130 ;  /* 0x0000008281827221 */ /* 0x008fc60000000000 */
[----:B------:R-:W3:Y:S04]  /*b630*/  LDL.LU R129, [R1+0x4cc] ;  /* 0x0004cc0001817983 */ /* 0x000ee80000300800 */
[----:B------:R0:W-:Y:S04]  /*b640*/  STL [R1+0x234], R130 ;  /* 0x0002348201007387 */ /* 0x0001e80000100800 */
[----:B0-----:R-:W3:Y:S01]  /*b650*/  LDL.LU R130, [R1+0x4c8] ;  /* 0x0004c80001827983 */ /* 0x001ee20000300800 */
[----:B----4-:R-:W-:-:S03]  /*b660*/  FADD R132, R131, R132 ;  /* 0x0000008483847221 */ /* 0x010fc60000000000 */
[----:B------:R-:W4:Y:S01]  /*b670*/  LDL.LU R131, [R1+0x4c4] ;  /* 0x0004c40001837983 */ /* 0x000f220000300800 */
[----:B--2---:R-:W-:-:S03]  /*b680*/  FADD R134, R133, R134 ;  /* 0x0000008685867221 */ /* 0x004fc60000000000 */
[----:B------:R0:W-:Y:S01]  /*b690*/  STL [R1+0x238], R132 ;  /* 0x0002388401007387 */ /* 0x0001e20000100800 */
[----:B------:R-:W-:-:S03]  /*b6a0*/  FADD R136, R135, R136 ;  /* 0x0000008887887221 */ /* 0x000fc60000000000 */
[----:B0-----:R-:W2:Y:S01]  /*b6b0*/  LDL.LU R132, [R1+0x4c0] ;  /* 0x0004c00001847983 */ /* 0x001ea20000300800 */
[----:B------:R-:W-:-:S03]  /*b6c0*/  FADD R150, R151, R150 ;  /* 0x0000009697967221 */ /* 0x000fc60000000000 */
[----:B------:R-:W2:Y:S01]  /*b6d0*/  LDL.LU R133, [R1+0x4bc] ;  /* 0x0004bc0001857983 */ /* 0x000ea20000300800 */
[----:B------:R-:W-:-:S03]  /*b6e0*/  FADD R148, R149, R148 ;  /* 0x0000009495947221 */ /* 0x000fc60000000000 */
[----:B------:R0:W-:Y:S01]  /*b6f0*/  STL [R1+0x23c], R134 ;  /* 0x00023c8601007387 */ /* 0x0001e20000100800 */
[----:B------:R-:W-:-:S01]  /*b700*/  FADD R146, R147, R146 ;  /* 0x0000009293927221 */ /* 0x000fc20000000000 */
[----:B------:R-:W-:Y:S02]  /*b710*/  FADD R144, R145, R144 ;  /* 0x0000009091907221 */ /* 0x000fe40000000000 */
[----:B0-----:R-:W2:Y:S01]  /*b720*/  LDL.LU R134, [R1+0x4b8] ;  /* 0x0004b80001867983 */ /* 0x001ea20000300800 */
[----:B------:R-:W-:-:S03]  /*b730*/  FADD R143, R24, R143 ;  /* 0x0000008f188f7221 */ /* 0x000fc60000000000 */
[----:B------:R-:W2:Y:S01]  /*b740*/  LDL.LU R135, [R1+0x4b4] ;  /* 0x0004b40001877983 */ /* 0x000ea20000300800 */
[----:B------:R-:W-:-:S03]  /*b750*/  FADD R142, R25, R142 ;  /* 0x0000008e198e7221 */ /* 0x000fc60000000000 */
[----:B------:R0:W-:Y:S01]  /*b760*/  STL [R1+0x240], R136 ;  /* 0x0002408801007387 */ /* 0x0001e20000100800 */
[----:B------:R-:W-:-:S01]  /*b770*/  FADD R141, R26, R141 ;  /* 0x0000008d1a8d7221 */ /* 0x000fc20000000000 */
[----:B------:R-:W-:Y:S01]  /*b780*/  FADD R140, R27, R140 ;  /* 0x0000008c1b8c7221 */ /* 0x000fe20000000000 */
[----:B------:R-:W-:-:S01]  /*b790*/  FADD R139, R28, R139 ;  /* 0x0000008b1c8b7221 */ /* 0x000fc20000000000 */
[----:B0-----:R-:W2:Y:S01]  /*b7a0*/  LDL.LU R136, [R1+0x4b0] ;  /* 0x0004b00001887983 */ /* 0x001ea20000300800 */
[----:B------:R-:W-:-:S03]  /*b7b0*/  FADD R138, R29, R138 ;  /* 0x0000008a1d8a7221 */ /* 0x000fc60000000000 */
[----:B------:R0:W-:Y:S01]  /*b7c0*/  STL [R1+0x244], R150 ;  /* 0x0002449601007387 */ /* 0x0001e20000100800 */
[----:B------:R-:W-:-:S03]  /*b7d0*/  FADD R137, R30, R137 ;  /* 0x000000891e897221 */ /* 0x000fc60000000000 */
[----:B------:R1:W-:Y:S01]  /*b7e0*/  STL [R1+0x248], R148 ;  /* 0x0002489401007387 */ /* 0x0003e20000100800 */
[----:B------:R-:W-:-:S03]  /*b7f0*/  FADD R2, R31, R2 ;  /* 0x000000021f027221 */ /* 0x000fc60000000000 */
[----:B------:R1:W-:Y:S01]  /*b800*/  STL [R1+0x24c], R146 ;  /* 0x00024c9201007387 */ /* 0x0003e20000100800 */
[----:B------:R-:W-:-:S03]  /*b810*/  FADD R0, R32, R0 ;  /* 0x0000000020007221 */ /* 0x000fc60000000000 */
[----:B------:R1:W-:Y:S04]  /*b820*/  STL [R1+0x250], R144 ;  /* 0x0002509001007387 */ /* 0x0003e80000100800 */
[----:B------:R1:W-:Y:S04]  /*b830*/  STL [R1+0x254], R143 ;  /* 0x0002548f01007387 */ /* 0x0003e80000100800 */
[----:B------:R1:W-:Y:S04]  /*b840*/  STL [R1+0x258], R142 ;  /* 0x0002588e01007387 */ /* 0x0003e80000100800 */
[----:B------:R1:W-:Y:S04]  /*b850*/  STL [R1+0x25c], R141 ;  /* 0x00025c8d01007387 */ /* 0x0003e80000100800 */
[----:B------:R1:W-:Y:S04]  /*b860*/  STL [R1+0x260], R140 ;  /* 0x0002608c01007387 */ /* 0x0003e80000100800 */
[----:B------:R1:W-:Y:S04]  /*b870*/  STL [R1+0x264], R139 ;  /* 0x0002648b01007387 */ /* 0x0003e80000100800 */
[----:B------:R1:W-:Y:S04]  /*b880*/  STL [R1+0x268], R138 ;  /* 0x0002688a01007387 */ /* 0x0003e80000100800 */
[----:B------:R-:W3:Y:S04]  /*b890*/  LDL.LU R151, [R1+0x278] ;  /* 0x0002780001977983 */ /* 0x000ee80000300800 */
[----:B------:R1:W-:Y:S04]  /*b8a0*/  STL [R1+0x26c], R137 ;  /* 0x00026c8901007387 */ /* 0x0003e80000100800 */
[----:B0-----:R-:W4:Y:S04]  /*b8b0*/  LDL.LU R150, [R1+0x27c] ;  /* 0x00027c0001967983 */ /* 0x001f280000300800 */
[----:B------:R0:W-:Y:S04]  /*b8c0*/  STL [R1+0x270], R2 ;  /* 0x0002700201007387 */ /* 0x0001e80000100800 */
[----:B------:R-:W2:Y:S04]  /*b8d0*/  LDL.LU R149, [R1+0x280] ;  /* 0x0002800001957983 */ /* 0x000ea80000300800 */
[----:B------:R0:W-:Y:S04]  /*b8e0*/  STL [R1+0x274], R0 ;  /* 0x0002740001007387 */ /* 0x0001e80000100800 */
[----:B-1----:R-:W2:Y:S04]  /*b8f0*/  LDL.LU R148, [R1+0x284] ;  /* 0x0002840001947983 */ /* 0x002ea80000300800 */
        /* <DEDUP_REMOVED lines=13> */
[----:B---3--:R-:W-:-:S05]  /*b9d0*/  FADD R151, R33, R151 ;  /* 0x0000009721977221 */ /* 0x008fca0000000000 */
[----:B------:R0:W-:Y:S01]  /*b9e0*/  STL [R1+0x278], R151 ;  /* 0x0002789701007387 */ /* 0x0001e20000100800 */
[----:B----4-:R-:W-:-:S05]  /*b9f0*/  FADD R150, R34, R150 ;  /* 0x0000009622967221 */ /* 0x010fca0000000000 */
[----:B------:R1:W-:Y:S01]  /*ba00*/  STL [R1+0x27c], R150 ;  /* 0x00027c9601007387 */ /* 0x0003e20000100800 */
[----:B--2---:R-:W-:-:S05]  /*ba10*/  FADD R149, R35, R149 ;  /* 0x0000009523957221 */ /* 0x004fca0000000000 */
[----:B------:R2:W-:Y:S01]  /*ba20*/  STL [R1+0x280], R149 ;  /* 0x0002809501007387 */ /* 0x0005e20000100800 */
[----:B------:R-:W-:-:S01]  /*ba30*/  FADD R148, R36, R148 ;  /* 0x0000009424947221 */ /* 0x000fc20000000000 */
[----:B------:R-:W-:-:S04]  /*ba40*/  FADD R147, R37, R147 ;  /* 0x0000009325937221 */ /* 0x000fc80000000000 */
[----:B------:R3:W-:Y:S01]  /*ba50*/  STL [R1+0x284], R148 ;  /* 0x0002849401007387 */ /* 0x0007e20000100800 */
[----:B------:R-:W-:-:S03]  /*ba60*/  FADD R146, R38, R146 ;  /* 0x0000009226927221 */ /* 0x000fc60000000000 */
        /* <DEDUP_REMOVED lines=20> */
[----:B0-----:R-:W4:Y:S01]  /*bbb0*/  LDL.LU R151, [R1+0x2bc] ;  /* 0x0002bc0001977983 */ /* 0x001f220000300800 */
[----:B------:R-:W-:-:S03]  /*bbc0*/  FADD R0, R49, R0 ;  /* 0x0000000031007221 */ /* 0x000fc60000000000 */
[----:B------:R0:W-:Y:S04]  /*bbd0*/  STL [R1+0x2b0], R137 ;  /* 0x0002b08901007387 */ /* 0x0001e80000100800 */
[----:B-1----:R-:W4:Y:S04]  /*bbe0*/  LDL.LU R150, [R1+0x2c0] ;  /* 0x0002c00001967983 */ /* 0x002f280000300800 */
[----:B------:R1:W-:Y:S04]  /*bbf0*/  STL [R1+0x2b4], R2 ;  /* 0x0002b40201007387 */ /* 0x0003e80000100800 */
[----:B--2---:R-:W2:Y:S04]  /*bc00*/  LDL.LU R149, [R1+0x2c4] ;  /* 0x0002c40001957983 */ /* 0x004ea80000300800 */
[----:B------:R1:W-:Y:S04]  /*bc10*/  STL [R1+0x2b8], R0 ;  /* 0x0002b80001007387 */ /* 0x0003e80000100800 */
[----:B---3--:R-:W3:Y:S04]  /*bc20*/  LDL.LU R148, [R1+0x2c8] ;  /* 0x0002c80001947983 */ /* 0x008ee80000300800 */
[----:B----4-:R-:W4:Y:S04]  /*bc30*/  LDL.LU R147, [R1+0x2cc] ;  /* 0x0002cc0001937983 */ /* 0x010f280000300800 */
[----:B------:R-:W4:Y:S04]  /*bc40*/  LDL.LU R146, [R1+0x2d0] ;  /* 0x0002d00001927983 */ /* 0x000f280000300800 */
        /* <DEDUP_REMOVED lines=8> */
[----:B0-----:R-:W4:Y:S04]  /*bcd0*/  LDL.LU R137, [R1+0x2f4] ;  /* 0x0002f40001897983 */ /* 0x001f280000300800 */
[----:B-1----:R-:W4:Y:S04]  /*bce0*/  LDL.LU R2, [R1+0x2f8] ;  /* 0x0002f80001027983 */ /* 0x002f280000300800 */
[----:B------:R-:W4:Y:S01]  /*bcf0*/  LDL.LU R0, [R1+0x2fc] ;  /* 0x0002fc0001007983 */ /* 0x000f220000300800 */
[----:B------:R-:W-:-:S01]  /*bd00*/  FADD R151, R50, R151 ;  /* 0x0000009732977221 */ /* 0x000fc20000000000 */
[----:B------:R-:W-:-:S04]  /*bd10*/  FADD R150, R51, R150 ;  /* 0x0000009633967221 */ /* 0x000fc80000000000 */
[----:B------:R0:W-:Y:S01]  /*bd20*/  STL [R1+0x2bc], R151 ;  /* 0x0002bc9701007387 */ /* 0x0001e20000100800 */
[----:B--2---:R-:W-:-:S03]  /*bd30*/  FADD R149, R52, R149 ;  /* 0x0000009534957221 */ /* 0x004fc60000000000 */
[----:B------:R1:W-:Y:S01]  /*bd40*/  STL [R1+0x2c0], R150 ;  /* 0x0002c09601007387 */ /* 0x0003e20000100800 */
[----:B---3--:R-:W-:-:S03]  /*bd50*/  FADD R148, R53, R148 ;  /* 0x0000009435947221 */ /* 0x008fc60000000000 */
[----:B------:R2:W-:Y:S01]  /*bd60*/  STL [R1+0x2c4], R149 ;  /* 0x0002c49501007387 */ /* 0x0005e20000100800 */
[----:B----4-:R-:W-:-:S03]  /*bd70*/  FADD R147, R54, R147 ;  /* 0x0000009336937221 */ /* 0x010fc60000000000 */
        /* <DEDUP_REMOVED lines=198> */
[----:B------:R-:W-:Y:S01]  /*c9e0*/  STL [R1+0x3cc], R151 ;  /* 0x0003cc9701007387 */ /* 0x000fe20000100800 */
[----:B--2---:R-:W-:-:S03]  /*c9f0*/  FADD R149, R120, R149 ;  /* 0x0000009578957221 */ /* 0x004fc60000000000 */
[----:B------:R-:W-:Y:S01]  /*ca00*/  STL [R1+0x3d0], R150 ;  /* 0x0003d09601007387 */ /* 0x000fe20000100800 */
[----:B---3--:R-:W-:-:S03]  /*ca10*/  FADD R148, R121, R148 ;  /* 0x0000009479947221 */ /* 0x008fc60000000000 */
[----:B------:R-:W-:Y:S01]  /*ca20*/  STL [R1+0x3d4], R149 ;  /* 0x0003d49501007387 */ /* 0x000fe20000100800 */
[----:B----4-:R-:W-:-:S03]  /*ca30*/  FADD R147, R122, R147 ;  /* 0x000000937a937221 */ /* 0x010fc60000000000 */
[----:B------:R-:W-:Y:S01]  /*ca40*/  STL [R1+0x3d8], R148 ;  /* 0x0003d89401007387 */ /* 0x000fe20000100800 */
[----:B------:R-:W-:-:S03]  /*ca50*/  FADD R146, R123, R146 ;  /* 0x000000927b927221 */ /* 0x000fc60000000000 */
        /* <DEDUP_REMOVED lines=18> */
[----:B------:R-:W-:Y:S04]  /*cb80*/  STL [R1+0x400], R138 ;  /* 0x0004008a01007387 */ /* 0x000fe80000100800 */
[----:B------:R0:W-:Y:S04]  /*cb90*/  STL [R1+0x404], R137 ;  /* 0x0004048901007387 */ /* 0x0001e80000100800 */
[----:B0-----:R-:W2:Y:S01]  /*cba0*/  LDL.LU R137, [R1+0x410] ;  /* 0x0004100001897983 */ /* 0x001ea20000300800 */
[----:B------:R-:W-:-:S01]  /*cbb0*/  FADD R2, R133, R2 ;  /* 0x0000000285027221 */ /* 0x000fc20000000000 */
[----:B------:R-:W-:-:S02]  /*cbc0*/  FADD R0, R134, R0 ;  /* 0x0000000086007221 */ /* 0x000fc40000000000 */
[----:B------:R-:W3:Y:S04]  /*cbd0*/  LDL.LU R138, [R1+0x414] ;  /* 0x00041400018a7983 */ /* 0x000ee80000300800 */
[----:B------:R-:W-:Y:S04]  /*cbe0*/  STL [R1+0x408], R2 ;  /* 0x0004080201007387 */ /* 0x000fe80000100800 */
[----:B------:R-:W4:Y:S04]  /*cbf0*/  LDL.LU R139, [R1+0x418] ;  /* 0x00041800018b7983 */ /* 0x000f280000300800 */
[----:B------:R0:W-:Y:S04]  /*cc00*/  STL [R1+0x40c], R0 ;  /* 0x00040c0001007387 */ /* 0x0001e80000100800 */
        /* <DEDUP_REMOVED lines=13> */
[----:B------:R-:W4:Y:S01]  /*cce0*/  LDL.LU R2, [R1+0x450] ;  /* 0x0004500001027983 */ /* 0x000f220000300800 */
[----:B--2---:R-:W-:-:S05]  /*ccf0*/  FADD R137, R135, R137 ;  /* 0x0000008987897221 */ /* 0x004fca0000000000 */
[----:B------:R0:W-:Y:S04]  /*cd00*/  STL [R1+0x410], R137 ;  /* 0x0004108901007387 */ /* 0x0001e80000100800 */
[----:B0-----:R-:W4:Y:S01]  /*cd10*/  LDL.LU R137, [R1+0x4ac] ;  /* 0x0004ac0001897983 */ /* 0x001f220000300800 */
[----:B---3--:R-:W-:-:S05]  /*cd20*/  FADD R138, R136, R138 ;  /* 0x0000008a888a7221 */ /* 0x008fca0000000000 */
[----:B------:R0:W-:Y:S04]  /*cd30*/  STL [R1+0x414], R138 ;  /* 0x0004148a01007387 */ /* 0x0001e80000100800 */
[----:B0-----:R-:W2:Y:S01]  /*cd40*/  LDL.LU R138, [R1+0x4a8] ;  /* 0x0004a800018a7983 */ /* 0x001ea20000300800 */
[----:B----4-:R-:W-:-:S05]  /*cd50*/  FADD R139, R137, R139 ;  /* 0x0000008b898b7221 */ /* 0x010fca0000000000 */
[----:B------:R0:W-:Y:S04]  /*cd60*/  STL [R1+0x418], R139 ;  /* 0x0004188b01007387 */ /* 0x0001e80000100800 */
[----:B0-----:R-:W3:Y:S01]  /*cd70*/  LDL.LU R139, [R1+0x4a4] ;  /* 0x0004a400018b7983 */ /* 0x001ee20000300800 */
[----:B--2---:R-:W-:-:S05]  /*cd80*/  FADD R140, R138, R140 ;  /* 0x0000008c8a8c7221 */ /* 0x004fca0000000000 */
[----:B------:R0:W-:Y:S04]  /*cd90*/  STL [R1+0x41c], R140 ;  /* 0x00041c8c01007387 */ /* 0x0001e80000100800 */
[----:B0-----:R-:W2:Y:S01]  /*cda0*/  LDL.LU R140, [R1+0x4a0] ;  /* 0x0004a000018c7983 */ /* 0x001ea20000300800 */
[----:B---3--:R-:W-:-:S05]  /*cdb0*/  FADD R141, R139, R141 ;  /* 0x0000008d8b8d7221 */ /* 0x008fca0000000000 */
        /* <DEDUP_REMOVED lines=34> */
[----:B0-----:R0:W5:Y:S01]  /*cfe0*/  LDL.LU R0, [R1+0x470] ;  /* 0x0004700001007983 */ /* 0x0011620000300800 */
[----:B------:R-:W-:Y:S01]  /*cff0*/  UMOV UR6, URZ ;  /* 0x0000003f00067c82 */ /* 0x000fe20008000000 */
[----:B---3--:R-:W-:-:S05]  /*d000*/  FADD R2, R2, R151 ;  /* 0x0000009702027221 */ /* 0x008fca0000000000 */
[----:B------:R0:W-:Y:S02]  /*d010*/  STL [R1+0x450], R2 ;  /* 0x0004500201007387 */ /* 0x0001e40000100800 */
.L_x_28:
[----:B------:R-:W-:Y:S05]  /*d020*/  @!P2 BRA `(.L_x_29) ;  /* 0x000000000004a947 */ /* 0x000fea0003800000 */
[----:B------:R-:W-:Y:S01]  /*d030*/  BPT.TRAP 0x1 ;  /* 0x000000040000795c */ /* 0x000fe20000300000 */
.L_x_29:
[----:B-----5:R2:W-:Y:S04]  /*d040*/  STL [R1+0x470], R0 ;  /* 0x0004700001007387 */ /* 0x0205e80000100800 */
[----:B--2---:R-:W2:Y:S01]  /*d050*/  LDL R0, [R1+0x454] ;  /* 0x0004540001007983 */ /* 0x004ea20000100800 */
[----:B0-----:R-:W-:-:S05]  /*d060*/  IMAD.U32 R2, RZ, RZ, UR25 ;  /* 0x00000019ff027e24 */ /* 0x001fca000f8e00ff */
[----:B------:R-:W-:-:S05]  /*d070*/  @P0 LEA R2, R2, UR11, 0x3 ;  /* 0x0000000b02020c11 */ /* 0x000fca000f8e18ff */
[----:B------:R-:W-:Y:S01]  /*d080*/  @P0 VIADD R2, R2, 0x38 ;  /* 0x0000003802020836 */ /* 0x000fe20000000000 */
[----:B------:R-:W-:-:S06]  /*d090*/  UISETP.GT.U32.AND UP0, UPT, UR13, 0x1, UPT ;  /* 0x000000010d00788c */ /* 0x000fcc000bf04070 */
[----:B------:R-:W-:Y:S02]  /*d0a0*/  PLOP3.LUT P1, PT, PT, PT, UP0, 0x80, 0x0 ;  /* 0x000000000000781c */ /* 0x000fe40003f2f008 */
[----:B--2---:R-:W-:Y:S02]  /*d0b0*/  @P0 PRMT R2, R0, 0x654, R2 ;  /* 0x0000065400020816 */ /* 0x004fe40000000002 */
[----:B------:R0:W5:Y:S02]  /*d0c0*/  LDL.LU R0, [R1+0x470] ;  /* 0x0004700001007983 */ /* 0x0001640000300800 */
[----:B------:R0:W-:Y:S07]  /*d0d0*/  @P0 SYNCS.ARRIVE.TRANS64.RED.A1T0 RZ, [R2+URZ], RZ ;  /* 0x000000ff02ff09a7 */ /* 0x0001ee000810043f */
[----:B------:R-:W-:Y:S05]  /*d0e0*/  @P1 BRA `(.L_x_30) ;  /* 0x0000000000041947 */ /* 0x000fea0003800000 */
[----:B------:R-:W-:Y:S01]  /*d0f0*/  BPT.TRAP 0x1 ;  /* 0x000000040000795c */ /* 0x000fe20000300000 */
.L_x_30:
[----:B------:R-:W-:Y:S02]  /*d100*/  UISETP.GT.AND UP2, UPT, UR24, 0x1, UPT ;  /* 0x000000011800788c */ /* 0x000fe4000bf44270 */
[----:B------:R-:W-:Y:S02]  /*d110*/  UIADD3 UR23, UR23, 0x1, URZ ;  /* 0x0000000117177890 */ /* 0x000fe4000fffe03f */
[----:B------:R-:W-:Y:S02]  /*d120*/  UIADD3 UR25, UR25, 0x1, URZ ;  /* 0x0000000119197890 */ /* 0x000fe4000fffe03f */
[----:B------:R-:W-:Y:S01]  /*d130*/  PLOP3.LUT P1, PT, PT, PT, UP2, 0x80, 0x0 ;  /* 0x000000000000781c */ /* 0x000fe20003f2f028 */
[----:B------:R-:W-:Y:S02]  /*d140*/  UISETP.NE.AND UP0, UPT, UR23, 0x7, UPT ;  /* 0x000000071700788c */ /* 0x000fe4000bf05270 */
[----:B------:R-:W-:Y:S02]  /*d150*/  UISETP.NE.AND UP1, UPT, UR25, 0x7, UPT ;  /* 0x000000071900788c */ /* 0x000fe4000bf25270 */
[----:B------:R-:W-:-:S02]  /*d160*/  USEL UR8, URZ, 0x1, UP0 ;  /* 0x000000013f087887 */ /* 0x000fc40008000000 */
[----:B------:R-:W-:Y:S02]  /*d170*/  UIADD3 UR24, UR24, -0x1, URZ ;  /* 0xffffffff18187890 */ /* 0x000fe4000fffe03f */
[----:B------:R-:W-:Y:S02]  /*d180*/  USEL UR23, UR23, URZ, UP0 ;  /* 0x0000003f17177287 */ /* 0x000fe40008000000 */
[----:B-----5:R-:W-:Y:S01]  /*d190*/  LOP3.LUT R0, R0, UR8, RZ, 0x3c, !PT ;  /* 0x0000000800007c12 */ /* 0x020fe2000f8e3cff */
[----:B------:R-:W-:Y:S01]  /*d1a0*/  USEL UR25, UR25, URZ, UP1 ;  /* 0x0000003f19197287 */ /* 0x000fe20008800000 */
[----:B------:R-:W-:Y:S01]  /*d1b0*/  UMOV UR8, 0x1 ;  /* 0x0000000100087882 */ /* 0x000fe20000000000 */
[----:B------:R-:W-:Y:S10]  /*d1c0*/  @P1 BRA `(.L_x_31) ;  /* 0xffffff9c00ac1947 */ /* 0x000ff4000383ffff */
.L_x_23:
[----:B------:R-:W-:-:S04]  /*d1d0*/  UISETP.NE.AND UP0, UPT, UR6, URZ, UPT ;  /* 0x0000003f0600728c */ /* 0x000fc8000bf05270 */
[----:B------:R-:W-:-:S06]  /*d1e0*/  USEL UR6, URZ, 0x1, !UP0 ;  /* 0x000000013f067887 */ /* 0x000fcc000c000000 */
[----:B------:R-:W-:-:S13]  /*d1f0*/  ISETP.NE.AND P1, PT, RZ, UR6, PT ;  /* 0x00000006ff007c0c */ /* 0x000fda000bf25270 */
[----:B------:R-:W-:Y:S05]  /*d200*/  @!P1 BRA `(.L_x_32) ;  /* 0x0000003800109947 */ /* 0x000fea0003800000 */
[----:B------:R2:W-:Y:S04]  /*d210*/  STL [R1+0x620], R43 ;  /* 0x0006202b01007387 */ /* 0x0005e80000100800 */
[----:B--2---:R-:W2:Y:S04]  /*d220*/  LDL.LU R43, [R1] ;  /* 0x00000000012b7983 */ /* 0x004ea80000300800 */
[----:B------:R3:W-:Y:S04]  /*d230*/  STL [R1+0x61c], R44 ;  /* 0x00061c2c01007387 */ /* 0x0007e80000100800 */
[----:B---3--:R-:W3:Y:S04]  /*d240*/  LDL.LU R44, [R1+0x4] ;  /* 0x00000400012c7983 */ /* 0x008ee80000300800 */
[----:B------:R4:W-:Y:S04]  /*d250*/  STL [R1+0x618], R45 ;  /* 0x0006182d01007387 */ /* 0x0009e80000100800 */
[----:B----4-:R-:W4:Y:S04]  /*d260*/  LDL.LU R45, [R1+0x8] ;  /* 0x00000800012d7983 */ /* 0x010f280000300800 */
[----:B------:R5:W-:Y:S04]  /*d270*/  STL [R1+0x614], R46 ;  /* 0x0006142e01007387 */ /* 0x000be80000100800 */
[----:B-----5:R-:W5:Y:S04]  /*d280*/  LDL.LU R46, [R1+0xc] ;  /* 0x00000c00012e7983 */ /* 0x020f680000300800 */
[----:B------:R0:W-:Y:S04]  /*d290*/  STL [R1+0x610], R47 ;  /* 0x0006102f01007387 */ /* 0x0001e80000100800 */
[----:B0-----:R-:W5:Y:S04]  /*d2a0*/  LDL.LU R47, [R1+0x10] ;  /* 0x00001000012f7983 */ /* 0x001f680000300800 */
        /* <DEDUP_REMOVED lines=136> */
[----:B------:R-:W5:Y:S04]  /*db30*/  LDL.LU R0, [R1+0x1b0] ;  /* 0x0001b00001007983 */ /* 0x000f680000300800 */
[----:B------:R-:W5:Y:S04]  /*db40*/  LDL.LU R2, [R1+0x204] ;  /* 0x0002040001027983 */ /* 0x000f680000300800 */
        /* <DEDUP_REMOVED lines=67> */
[----:B0-----:R-:W5:Y:S01]  /*df80*/  LDL.LU R149, [R1+0x12c] ;  /* 0x00012c0001957983 */ /* 0x001f620000300800 */
[----:B--2---:R-:W-:-:S03]  /*df90*/  FADD R3, R43, R3 ;  /* 0x000000032b037221 */ /* 0x004fc60000000000 */
[----:B------:R0:W-:Y:S01]  /*dfa0*/  STL [R1+0x474], R150 ;  /* 0x0004749601007387 */ /* 0x0001e20000100800 */
[----:B---3--:R-:W-:Y:S01]  /*dfb0*/  FADD R4, R44, R4 ;  /* 0x000000042c047221 */ /* 0x008fe20000000000 */
[----:B----4-:R-:W-:Y:S01]  /*dfc0*/  FADD R5, R45, R5 ;  /* 0x000000052d057221 */ /* 0x010fe20000000000 */
[----:B-----5:R-:W-:Y:S01]  /*dfd0*/  FADD R6, R46, R6 ;  /* 0x000000062e067221 */ /* 0x020fe20000000000 */
[----:B------:R-:W-:Y:S01]  /*dfe0*/  FADD R7, R47, R7 ;  /* 0x000000072f077221 */ /* 0x000fe20000000000 */
[----:B0-----:R-:W2:Y:S04]  /*dff0*/  LDL.LU R150, [R1+0x128] ;  /* 0x0001280001967983 */ /* 0x001ea80000300800 */
[----:B------:R0:W-:Y:S01]  /*e000*/  STL [R1+0x470], R151 ;  /* 0x0004709701007387 */ /* 0x0001e20000100800 */
[----:B------:R-:W-:Y:S01]  /*e010*/  FADD R8, R48, R8 ;  /* 0x0000000830087221 */ /* 0x000fe20000000000 */
[----:B------:R-:W-:Y:S01]  /*e020*/  FADD R9, R49, R9 ;  /* 0x0000000931097221 */ /* 0x000fe20000000000 */
[----:B------:R-:W-:Y:S01]  /*e030*/  FADD R10, R50, R10 ;  /* 0x0000000a320a7221 */ /* 0x000fe20000000000 */
[----:B0-----:R-:W3:Y:S04]  /*e040*/  LDL.LU R151, [R1+0x124] ;  /* 0x0001240001977983 */ /* 0x001ee80000300800 */
[----:B------:R-:W4:Y:S04]  /*e050*/  LDL.LU R43, [R1+0x620] ;  /* 0x00062000012b7983 */ /* 0x000f280000300800 */
[----:B------:R-:W5:Y:S04]  /*e060*/  LDL.LU R44, [R1+0x61c] ;  /* 0x00061c00012c7983 */ /* 0x000f680000300800 */
[----:B------:R-:W4:Y:S04]  /*e070*/  LDL.LU R45, [R1+0x618] ;  /* 0x00061800012d7983 */ /* 0x000f280000300800 */
[----:B------:R-:W5:Y:S01]  /*e080*/  LDL.LU R46, [R1+0x614] ;  /* 0x00061400012e7983 */ /* 0x000f620000300800 */
[----:B------:R-:W-:-:S03]  /*e090*/  FADD R11, R51, R11 ;  /* 0x0000000b330b7221 */ /* 0x000fc60000000000 */
[----:B------:R-:W4:Y:S01]  /*e0a0*/  LDL.LU R47, [R1+0x610] ;  /* 0x00061000012f7983 */ /* 0x000f220000300800 */
[----:B------:R-:W-:-:S03]  /*e0b0*/  FADD R12, R52, R12 ;  /* 0x0000000c340c7221 */ /* 0x000fc60000000000 */
        /* <DEDUP_REMOVED lines=132> */
[----:B------:R-:W5:Y:S04]  /*e900*/  LDL.LU R114, [R1+0x504] ;  /* 0x0005040001727983 */ /* 0x000f680000300800 */
[----:B------:R-:W5:Y:S01]  /*e910*/  LDL.LU R115, [R1+0x500] ;  /* 0x0005000001737983 */ /* 0x000f620000300800 */
[----:B------:R-:W-:Y:S01]  /*e920*/  FADD R206, R149, R206 ;  /* 0x000000ce95ce7221 */ /* 0x000fe20000000000 */
[----:B------:R-:W-:Y:S01]  /*e930*/  FADD R237, R118, R237 ;  /* 0x000000ed76ed7221 */ /* 0x000fe20000000000 */
[----:B------:R-:W-:Y:S01]  /*e940*/  FADD R236, R119, R236 ;  /* 0x000000ec77ec7221 */ /* 0x000fe20000000000 */
[----:B------:R0:W-:Y:S01]  /*e950*/  STL [R1+0x200], R116 ;  /* 0x0002007401007387 */ /* 0x0001e20000100800 */
[----:B------:R-:W-:Y:S01]  /*e960*/  FADD R235, R120, R235 ;  /* 0x000000eb78eb7221 */ /* 0x000fe20000000000 */
        /* <DEDUP_REMOVED lines=8> */
[----:B0-----:R-:W4:Y:S01]  /*e9f0*/  LDL.LU R116, [R1+0x1b4] ;  /* 0x0001b40001747983 */ /* 0x001f220000300800 */
[----:B------:R-:W-:Y:S01]  /*ea00*/  FADD R226, R129, R226 ;  /* 0x000000e281e27221 */ /* 0x000fe20000000000 */
[----:B------:R-:W-:Y:S01]  /*ea10*/  FADD R225, R130, R225 ;  /* 0x000000e182e17221 */ /* 0x000fe20000000000 */
[----:B------:R-:W-:Y:S01]  /*ea20*/  FADD R224, R131, R224 ;  /* 0x000000e083e07221 */ /* 0x000fe20000000000 */
[----:B------:R-:W4:Y:S01]  /*ea30*/  LDL.LU R148, [R1+0x208] ;  /* 0x0002080001947983 */ /* 0x000f220000300800 */
[----:B------:R-:W-:Y:S01]  /*ea40*/  FADD R223, R132, R223 ;  /* 0x000000df84df7221 */ /* 0x000fe20000000000 */
[----:B------:R-:W-:Y:S01]  /*ea50*/  FADD R216, R139, R216 ;  /* 0x000000d88bd87221 */ /* 0x000fe20000000000 */
[----:B------:R-:W-:Y:S01]  /*ea60*/  FADD R222, R133, R222 ;  /* 0x000000de85de7221 */ /* 0x000fe20000000000 */
        /* <DEDUP_REMOVED lines=8> */
[----:B------:R-:W5:Y:S01]  /*eaf0*/  LDL.LU R149, [R1+0x20c] ;  /* 0x00020c0001957983 */ /* 0x000f620000300800 */
[----:B------:R-:W-:Y:S01]  /*eb00*/  FADD R212, R143, R212 ;  /* 0x000000d48fd47221 */ /* 0x000fe20000000000 */
[----:B------:R-:W-:Y:S01]  /*eb10*/  FADD R218, R137, R218 ;  /* 0x000000da89da7221 */ /* 0x000fe20000000000 */
[----:B------:R-:W-:Y:S01]  /*eb20*/  FADD R211, R144, R211 ;  /* 0x000000d390d37221 */ /* 0x000fe20000000000 */
[----:B------:R-:W5:Y:S01]  /*eb30*/  LDL.LU R118, [R1+0x1bc] ;  /* 0x0001bc0001767983 */ /* 0x000f620000300800 */
[----:B------:R-:W-:Y:S01]  /*eb40*/  FADD R217, R138, R217 ;  /* 0x000000d98ad97221 */ /* 0x000fe20000000000 */
[----:B------:R-:W-:Y:S01]  /*eb50*/  FADD R210, R145, R210 ;  /* 0x000000d291d27221 */ /* 0x000fe20000000000 */
[----:B---3--:R-:W-:Y:S01]  /*eb60*/  FADD R204, R151, R204 ;  /* 0x000000cc97cc7221 */ /* 0x008fe20000000000 */
[----:B------:R-:W3:Y:S01]  /*eb70*/  LDL.LU R0, [R1+0x210] ;  /* 0x0002100001007983 */ /* 0x000ee20000300800 */
[----:B------:R-:W-:Y:S01]  /*eb80*/  FADD R209, R146, R209 ;  /* 0x000000d192d17221 */ /* 0x000fe20000000000 */
[----:B--2---:R-:W-:Y:S01]  /*eb90*/  FADD R205, R150, R205 ;  /* 0x000000cd96cd7221 */ /* 0x004fe20000000000 */
[----:B------:R-:W-:Y:S01]  /*eba0*/  FADD R208, R147, R208 ;  /* 0x000000d093d07221 */ /* 0x000fe20000000000 */
[----:B------:R-:W2:Y:S04]  /*ebb0*/  LDL.LU R119, [R1+0x1c0] ;  /* 0x0001c00001777983 */ /* 0x000ea80000300800 */
[----:B0-----:R-:W2:Y:S04]  /*ebc0*/  LDL.LU R2, [R1+0x214] ;  /* 0x0002140001027983 */ /* 0x001ea80000300800 */
        /* <DEDUP_REMOVED lines=29> */
[----:B------:R-:W2:Y:S01]  /*eda0*/  LDL.LU R147, [R1+0x250] ;  /* 0x0002500001937983 */ /* 0x000ea20000300800 */
[----:B----4-:R-:W-:-:S03]  /*edb0*/  FADD R148, R116, R148 ;  /* 0x0000009474947221 */ /* 0x010fc60000000000 */
[----:B------:R-:W4:Y:S04]  /*edc0*/  LDL.LU R116, [R1+0x4fc] ;  /* 0x0004fc0001747983 */ /* 0x000f280000300800 */
[----:B------:R0:W-:Y:S01]  /*edd0*/  STL [R1+0x208], R148 ;  /* 0x0002089401007387 */ /* 0x0001e20000100800 */
[----:B-----5:R-:W-:-:S03]  /*ede0*/  FADD R149, R117, R149 ;  /* 0x0000009575957221 */ /* 0x020fc60000000000 */
[----:B0-----:R-:W5:Y:S04]  /*edf0*/  LDL.LU R148, [R1+0x254] ;  /* 0x0002540001947983 */ /* 0x001f680000300800 */
[----:B------:R-:W4:Y:S04]  /*ee00*/  LDL.LU R117, [R1+0x4f8] ;  /* 0x0004f80001757983 */ /* 0x000f280000300800 */
[----:B------:R0:W-:Y:S04]  /*ee10*/  STL [R1+0x20c], R149 ;  /* 0x00020c9501007387 */ /* 0x0001e80000100800 */
[----:B0-----:R-:W4:Y:S01]  /*ee20*/  LDL.LU R149, [R1+0x258] ;  /* 0x0002580001957983 */ /* 0x001f220000300800 */
[----:B---3--:R-:W-:Y:S01]  /*ee30*/  FADD R0, R118, R0 ;  /* 0x0000000076007221 */ /* 0x008fe20000000000 */
[----:B--2---:R-:W-:-:S02]  /*ee40*/  FADD R2, R119, R2 ;  /* 0x0000000277027221 */ /* 0x004fc40000000000 */
[----:B------:R-:W2:Y:S01]  /*ee50*/  LDL.LU R118, [R1+0x4f4] ;  /* 0x0004f40001767983 */ /* 0x000ea20000300800 */
[----:B------:R-:W-:-:S03]  /*ee60*/  FADD R121, R120, R121 ;  /* 0x0000007978797221 */ /* 0x000fc60000000000 */
[----:B------:R0:W-:Y:S01]  /*ee70*/  STL [R1+0x210], R0 ;  /* 0x0002100001007387 */ /* 0x0001e20000100800 */
[----:B------:R-:W-:-:S03]  /*ee80*/  FADD R123, R122, R123 ;  /* 0x0000007b7a7b7221 */ /* 0x000fc60000000000 */
[----:B0-----:R-:W3:Y:S04]  /*ee90*/  LDL.LU R0, [R1+0x25c] ;  /* 0x00025c0001007983 */ /* 0x001ee80000300800 */
[----:B------:R-:W2:Y:S04]  /*eea0*/  LDL.LU R119, [R1+0x4f0] ;  /* 0x0004f00001777983 */ /* 0x000ea80000300800 */
[----:B------:R0:W-:Y:S01]  /*eeb0*/  STL [R1+0x214], R2 ;  /* 0x0002140201007387 */ /* 0x0001e20000100800 */
[----:B------:R-:W-:Y:S01]  /*eec0*/  FADD R125, R124, R125 ;  /* 0x0000007d7c7d7221 */ /* 0x000fe20000000000 */
[----:B------:R-:W-:-:S02]  /*eed0*/  FADD R127, R126, R127 ;  /* 0x0000007f7e7f7221 */ /* 0x000fc40000000000 */
[----:B0-----:R-:W2:Y:S04]  /*eee0*/  LDL.LU R2, [R1+0x260] ;  /* 0x0002600001027983 */ /* 0x001ea80000300800 */
[----:B------:R-:W2:Y:S04]  /*eef0*/  LDL.LU R120, [R1+0x4ec] ;  /* 0x0004ec0001787983 */ /* 0x000ea80000300800 */
[----:B------:R0:W-:Y:S01]  /*ef00*/  STL [R1+0x218], R121 ;  /* 0x0002187901007387 */ /* 0x0001e20000100800 */
[----:B------:R-:W-:-:S03]  /*ef10*/  FADD R129, R128, R129 ;  /* 0x0000008180817221 */ /* 0x000fc60000000000 */
        /* <DEDUP_REMOVED lines=42> */
[----:B------:R0:W-:Y:S04]  /*f1c0*/  STL [R1+0x244], R144 ;  /* 0x0002449001007387 */ /* 0x0001e80000100800 */
[----:B0-----:R-:W2:Y:S04]  /*f1d0*/  LDL.LU R144, [R1+0x278] ;  /* 0x0002780001907983 */ /* 0x001ea80000300800 */
[----:B------:R-:W2:Y:S04]  /*f1e0*/  LDL.LU R138, [R1+0x4a4] ;  /* 0x0004a400018a7983 */ /* 0x000ea80000300800 */
[----:B------:R0:W-:Y:S04]  /*f1f0*/  STL [R1+0x248], R145 ;  /* 0x0002489101007387 */ /* 0x0001e80000100800 */
[----:B0-----:R-:W2:Y:S04]  /*f200*/  LDL.LU R145, [R1+0x27c] ;  /* 0x00027c0001917983 */ /* 0x001ea80000300800 */
[----:B------:R0:W-:Y:S01]  /*f210*/  STL [R1+0x24c], R146 ;  /* 0x00024c9201007387 */ /* 0x0001e20000100800 */
[----:B-----5:R-:W-:-:S03]  /*f220*/  FADD R148, R24, R148 ;  /* 0x0000009418947221 */ /* 0x020fc60000000000 */
[----:B0-----:R-:W5:Y:S04]  /*f230*/  LDL.LU R146, [R1+0x280] ;  /* 0x0002800001927983 */ /* 0x001f680000300800 */
[----:B------:R0:W-:Y:S04]  /*f240*/  STL [R1+0x250], R147 ;  /* 0x0002509301007387 */ /* 0x0001e80000100800 */
[----:B0-----:R-:W5:Y:S01]  /*f250*/  LDL.LU R147, [R1+0x284] ;  /* 0x0002840001937983 */ /* 0x001f620000300800 */
[----:B----4-:R-:W-:-:S03]  /*f260*/  FADD R149, R25, R149 ;  /* 0x0000009519957221 */ /* 0x010fc60000000000 */
[----:B------:R0:W-:Y:S04]  /*f270*/  STL [R1+0x254], R148 ;  /* 0x0002549401007387 */ /* 0x0001e80000100800 */
[----:B0-----:R-:W4:Y:S04]  /*f280*/  LDL.LU R148, [R1+0x288] ;  /* 0x0002880001947983 */ /* 0x001f280000300800 */
[----:B------:R0:W-:Y:S04]  /*f290*/  STL [R1+0x258], R149 ;  /* 0x0002589501007387 */ /* 0x0001e80000100800 */
[----:B0-----:R-:W4:Y:S04]  /*f2a0*/  LDL.LU R149, [R1+0x28c] ;  /* 0x00028c0001957983 */ /* 0x001f280000300800 */
[----:B------:R-:W4:Y:S01]  /*f2b0*/  LDL.LU R150, [R1+0x290] ;  /* 0x0002900001967983 */ /* 0x000f220000300800 */
[----:B---3--:R-:W-:-:S03]  /*f2c0*/  FADD R0, R26, R0 ;  /* 0x000000001a007221 */ /* 0x008fc60000000000 */
[----:B------:R-:W3:Y:S01]  /*f2d0*/  LDL.LU R151, [R1+0x294] ;  /* 0x0002940001977983 */ /* 0x000ee20000300800 */
[----:B--2---:R-:W-:-:S03]  /*f2e0*/  FADD R2, R27, R2 ;  /* 0x000000021b027221 */ /* 0x004fc60000000000 */
[----:B------:R0:W-:Y:S04]  /*f2f0*/  STL [R1+0x25c], R0 ;  /* 0x00025c0001007387 */ /* 0x0001e80000100800 */
[----:B------:R-:W2:Y:S04]  /*f300*/  LDL.LU R27, [R1+0x2c8] ;  /* 0x0002c800011b7983 */ /* 0x000ea80000300800 */
[----:B------:R-:W2:Y:S04]  /*f310*/  LDL.LU R26, [R1+0x2cc] ;  /* 0x0002cc00011a7983 */ /* 0x000ea80000300800 */
[----:B------:R1:W-:Y:S04]  /*f320*/  STL [R1+0x260], R2 ;  /* 0x0002600201007387 */ /* 0x0003e80000100800 */
[----:B------:R-:W2:Y:S04]  /*f330*/  LDL.LU R25, [R1+0x2d0] ;  /* 0x0002d00001197983 */ /* 0x000ea80000300800 */
[----:B------:R-:W2:Y:S04]  /*f340*/  LDL.LU R24, [R1+0x2d4] ;  /* 0x0002d40001187983 */ /* 0x000ea80000300800 */
[----:B0-----:R-:W2:Y:S04]  /*f350*/  LDL.LU R0, [R1+0x2d8] ;  /* 0x0002d80001007983 */ /* 0x001ea80000300800 */
[----:B-1----:R-:W2:Y:S01]  /*f360*/  LDL.LU R2, [R1+0x2dc] ;  /* 0x0002dc0001027983 */ /* 0x002ea20000300800 */
[----:B------:R-:W-:-:S05]  /*f370*/  FADD R139, R28, R139 ;  /* 0x0000008b1c8b7221 */ /* 0x000fca0000000000 */
[----:B------:R0:W-:Y:S04]  /*f380*/  STL [R1+0x264], R139 ;  /* 0x0002648b01007387 */ /* 0x0001e80000100800 */
[----:B0-----:R-:W2:Y:S01]  /*f390*/  LDL.LU R139, [R1+0x4a0] ;  /* 0x0004a000018b7983 */ /* 0x001ea20000300800 */
[----:B------:R-:W-:-:S03]  /*f3a0*/  FADD R140, R29, R140 ;  /* 0x0000008c1d8c7221 */ /* 0x000fc60000000000 */
[----:B------:R-:W2:Y:S04]  /*f3b0*/  LDL.LU R28, [R1+0x2c4] ;  /* 0x0002c400011c7983 */ /* 0x000ea80000300800 */
        /* <DEDUP_REMOVED lines=20> */
[----:B------:R0:W-:Y:S01]  /*f500*/  STL [R1+0x27c], R145 ;  /* 0x00027c9101007387 */ /* 0x0001e20000100800 */
[----:B-----5:R-:W-:-:S03]  /*f510*/  FADD R146, R35, R146 ;  /* 0x0000009223927221 */ /* 0x020fc60000000000 */
[----:B0-----:R-:W5:Y:S04]  /*f520*/  LDL.LU R145, [R1+0x488] ;  /* 0x0004880001917983 */ /* 0x001f680000300800 */
[----:B------:R-:W5:Y:S04]  /*f530*/  LDL.LU R34, [R1+0x2ac] ;  /* 0x0002ac0001227983 */ /* 0x000f680000300800 */
[----:B------:R0:W-:Y:S01]  /*f540*/  STL [R1+0x280], R146 ;  /* 0x0002809201007387 */ /* 0x0001e20000100800 */
[----:B------:R-:W-:-:S03]  /*f550*/  FADD R147, R36, R147 ;  /* 0x0000009324937221 */ /* 0x000fc60000000000 */
[----:B0-----:R-:W5:Y:S04]  /*f560*/  LDL.LU R146, [R1+0x484] ;  /* 0x0004840001927983 */ /* 0x001f680000300800 */
[----:B------:R-:W5:Y:S01]  /*f570*/  LDL.LU R35, [R1+0x2a8] ;  /* 0x0002a80001237983 */ /* 0x000f620000300800 */
[----:B----4-:R-:W-:-:S03]  /*f580*/  FADD R148, R37, R148 ;  /* 0x0000009425947221 */ /* 0x010fc60000000000 */
[----:B------:R0:W-:Y:S04]  /*f590*/  STL [R1+0x284], R147 ;  /* 0x0002849301007387 */ /* 0x0001e80000100800 */
[----:B0-----:R-:W4:Y:S01]  /*f5a0*/  LDL.LU R147, [R1+0x480] ;  /* 0x0004800001937983 */ /* 0x001f220000300800 */
[----:B------:R-:W-:-:S03]  /*f5b0*/  FADD R149, R38, R149 ;  /* 0x0000009526957221 */ /* 0x000fc60000000000 */
[----:B------:R-:W4:Y:S01]  /*f5c0*/  LDL.LU R36, [R1+0x2a4] ;  /* 0x0002a40001247983 */ /* 0x000f220000300800 */
[----:B------:R-:W-:-:S03]  /*f5d0*/  FADD R150, R39, R150 ;  /* 0x0000009627967221 */ /* 0x000fc60000000000 */
[----:B------:R0:W-:Y:S04]  /*f5e0*/  STL [R1+0x288], R148 ;  /* 0x0002889401007387 */ /* 0x0001e80000100800 */
[----:B0-----:R-:W4:Y:S04]  /*f5f0*/  LDL.LU R148, [R1+0x47c] ;  /* 0x00047c0001947983 */ /* 0x001f280000300800 */
[----:B------:R-:W4:Y:S04]  /*f600*/  LDL.LU R37, [R1+0x2a0] ;  /* 0x0002a00001257983 */ /* 0x000f280000300800 */
[----:B------:R0:W-:Y:S04]  /*f610*/  STL [R1+0x28c], R149 ;  /* 0x00028c9501007387 */ /* 0x0001e80000100800 */
[----:B0-----:R-:W4:Y:S04]  /*f620*/  LDL.LU R149, [R1+0x478] ;  /* 0x0004780001957983 */ /* 0x001f280000300800 */
[----:B------:R-:W4:Y:S04]  /*f630*/  LDL.LU R38, [R1+0x29c] ;  /* 0x00029c0001267983 */ /* 0x000f280000300800 */
[----:B------:R0:W-:Y:S04]  /*f640*/  STL [R1+0x290], R150 ;  /* 0x0002909601007387 */ /* 0x0001e80000100800 */
[----:B0-----:R-:W4:Y:S04]  /*f650*/  LDL.LU R150, [R1+0x474] ;  /* 0x0004740001967983 */ /* 0x001f280000300800 */
[----:B------:R-:W4:Y:S01]  /*f660*/  LDL.LU R39, [R1+0x298] ;  /* 0x0002980001277983 */ /* 0x000f220000300800 */
[----:B---3--:R-:W-:-:S05]  /*f670*/  FADD R151, R40, R151 ;  /* 0x0000009728977221 */ /* 0x008fca0000000000 */
[----:B------:R0:W-:Y:S01]  /*f680*/  STL [R1+0x294], R151 ;  /* 0x0002949701007387 */ /* 0x0001e20000100800 */
[----:B--2---:R-:W-:-:S03]  /*f690*/  FADD R27, R53, R27 ;  /* 0x0000001b351b7221 */ /* 0x004fc60000000000 */
[----:B0-----:R-:W2:Y:S01]  /*f6a0*/  LDL.LU R151, [R1+0x470] ;  /* 0x0004700001977983 */ /* 0x001ea20000300800 */
        /* <DEDUP_REMOVED lines=11> */
[----:B-----5:R-:W-:Y:S01]  /*f760*/  FADD R34, R46, R34 ;  /* 0x000000222e227221 */ /* 0x020fe20000000000 */
[----:B------:R-:W-:Y:S01]  /*f770*/  FADD R35, R45, R35 ;  /* 0x000000232d237221 */ /* 0x000fe20000000000 */
[----:B----4-:R-:W-:Y:S01]  /*f780*/  FADD R36, R44, R36 ;  /* 0x000000242c247221 */ /* 0x010fe20000000000 */
[----:B------:R-:W-:Y:S01]  /*f790*/  FADD R37, R43, R37 ;  /* 0x000000252b257221 */ /* 0x000fe20000000000 */
[----:B------:R-:W-:Y:S01]  /*f7a0*/  FADD R38, R42, R38 ;  /* 0x000000262a267221 */ /* 0x000fe20000000000 */
[----:B------:R-:W-:-:S05]  /*f7b0*/  FADD R39, R41, R39 ;  /* 0x0000002729277221 */ /* 0x000fca0000000000 */
[----:B------:R0:W-:Y:S04]  /*f7c0*/  STL [R1+0x298], R39 ;  /* 0x0002982701007387 */ /* 0x0001e80000100800 */
        /* <DEDUP_REMOVED lines=14> */
[----:B------:R-:W2:Y:S04]  /*f8b0*/  LDL.LU R52, [R1+0x2e0] ;  /* 0x0002e00001347983 */ /* 0x000ea80000300800 */
[----:B------:R2:W-:Y:S04]  /*f8c0*/  STL [R1+0x2d4], R24 ;  /* 0x0002d41801007387 */ /* 0x0005e80000100800 */
[----:B------:R-:W2:Y:S04]  /*f8d0*/  LDL.LU R51, [R1+0x2e4] ;  /* 0x0002e40001337983 */ /* 0x000ea80000300800 */
[----:B------:R2:W-:Y:S04]  /*f8e0*/  STL [R1+0x2d8], R0 ;  /* 0x0002d80001007387 */ /* 0x0005e80000100800 */
        /* <DEDUP_REMOVED lines=13> */
[----:B-1----:R-:W2:Y:S04]  /*f9c0*/  LDL.LU R38, [R1+0x318] ;  /* 0x0003180001267983 */ /* 0x002ea80000300800 */
[----:B---3--:R-:W3:Y:S04]  /*f9d0*/  LDL.LU R37, [R1+0x31c] ;  /* 0x00031c0001257983 */ /* 0x008ee80000300800 */
[----:B----4-:R-:W4:Y:S04]  /*f9e0*/  LDL.LU R36, [R1+0x320] ;  /* 0x0003200001247983 */ /* 0x010f280000300800 */
[----:B-----5:R-:W5:Y:S04]  /*f9f0*/  LDL.LU R35, [R1+0x324] ;  /* 0x0003240001237983 */ /* 0x020f680000300800 */
[----:B--2---:R-:W2:Y:S04]  /*fa00*/  LDL.LU R34, [R1+0x328] ;  /* 0x0003280001227983 */ /* 0x004ea80000300800 */
        /* <DEDUP_REMOVED lines=12> */
[----:B------:R-:W-:Y:S01]  /*fad0*/  FADD R52, R59, R52 ;  /* 0x000000343b347221 */ /* 0x000fe20000000000 */
        /* <DEDUP_REMOVED lines=28> */
[----:B---3--:R-:W-:-:S03]  /*fca0*/  FADD R37, R74, R37 ;  /* 0x000000254a257221 */ /* 0x008fc60000000000 */
[----:B------:R3:W-:Y:S01]  /*fcb0*/  STL [R1+0x318], R38 ;  /* 0x0003182601007387 */ /* 0x0007e20000100800 */
[----:B----4-:R-:W-:-:S03]  /*fcc0*/  FADD R36, R75, R36 ;  /* 0x000000244b247221 */ /* 0x010fc60000000000 */
[----:B------:R4:W-:Y:S01]  /*fcd0*/  STL [R1+0x31c], R37 ;  /* 0x00031c2501007387 */ /* 0x0009e20000100800 */
[----:B-----5:R-:W-:-:S03]  /*fce0*/  FADD R35, R76, R35 ;  /* 0x000000234c237221 */ /* 0x020fc60000000000 */
[----:B------:R5:W-:Y:S01]  /*fcf0*/  STL [R1+0x320], R36 ;  /* 0x0003202401007387 */ /* 0x000be20000100800 */
[----:B--2---:R-:W-:-:S03]  /*fd00*/  FADD R34, R77, R34 ;  /* 0x000000224d227221 */ /* 0x004fc60000000000 */
        /* <DEDUP_REMOVED lines=22> */
[----:B0-----:R-:W2:Y:S01]  /*fe70*/  LDL.LU R52, [R1+0x35c] ;  /* 0x00035c0001347983 */ /* 0x001ea20000300800 */
[----:B------:R-:W-:-:S03]  /*fe80*/  FADD R2, R89, R2 ;  /* 0x0000000259027221 */ /* 0x000fc60000000000 */
[----:B------:R0:W-:Y:S04]  /*fe90*/  STL [R1+0x350], R24 ;  /* 0x0003501801007387 */ /* 0x0001e80000100800 */
[----:B-1----:R-:W2:Y:S04]  /*fea0*/  LDL.LU R51, [R1+0x360] ;  /* 0x0003600001337983 */ /* 0x002ea80000300800 */
        /* <DEDUP_REMOVED lines=181> */
[----:B------:R-:W-:Y:S01]  /*10a00*/  FADD R0, R150, R0 ;  /* 0x0000000096007221 */ /* 0x000fe20000000000 */
[----:B------:R-:W-:-:S05]  /*10a10*/  FADD R2, R2, R151 ;  /* 0x0000009702027221 */ /* 0x000fca0000000000 */
[----:B------:R0:W-:Y:S04]  /*10a20*/  STL [R1+0x450], R2 ;  /* 0x0004500201007387 */ /* 0x0001e80000100800 */
[----:B------:R0:W-:Y:S04]  /*10a30*/  STL [R1+0x448], R24 ;  /* 0x0004481801007387 */ /* 0x0001e80000100800 */
[----:B------:R0:W-:Y:S02]  /*10a40*/  STL [R1+0x44c], R0 ;  /* 0x00044c0001007387 */ /* 0x0001e40000100800 */
.L_x_32:
[----:B0-----:R-:W0:Y:S02]  /*10a50*/  LDC R0, c[0x0][0x28c] ;  /* 0x0000a300ff007b82 */ /* 0x001e240000000800 */
[----:B0-----:R-:W-:-:S13]  /*10a60*/  ISETP.GE.AND P1, PT, R0, 0x1, PT ;  /* 0x000000010000780c */ /* 0x001fda0003f26270 */
[----:B------:R-:W-:Y:S05]  /*10a70*/  @!P1 BRA `(.L_x_33) ;  /* 0x0000000000649947 */ /* 0x000fea0003800000 */
[----:B------:R-:W-:-:S06]  /*10a80*/  UISETP.NE.AND UP0, UPT, UR22, 0x3, UPT ;  /* 0x000000031600788c */ /* 0x000fcc000bf05270 */
[----:B------:R-:W-:-:S13]  /*10a90*/  PLOP3.LUT P1, PT, PT, PT, UP0, 0x80, 0x0 ;  /* 0x000000000000781c */ /* 0x000fda0003f2f008 */
[----:B------:R-:W-:Y:S05]  /*10aa0*/  @!P1 BRA `(.L_x_34) ;  /* 0x0000000000049947 */ /* 0x000fea0003800000 */
[----:B------:R-:W-:Y:S01]  /*10ab0*/  BPT.TRAP 0x1 ;  /* 0x000000040000795c */ /* 0x000fe20000300000 */
.L_x_34:
[----:B------:R-:W-:Y:S04]  /*10ac0*/  BSSY B0, `(.L_x_35) ;  /* 0x0000010000007945 */ /* 0x000fe80003800000 */
[----:B------:R-:W-:Y:S05]  /*10ad0*/  @!P0 BRA `(.L_x_36) ;  /* 0x0000000000388947 */ /* 0x000fea0003800000 */
[----:B------:R-:W2:Y:S01]  /*10ae0*/  LDL R2, [R1+0x454] ;  /* 0x0004540001027983 */ /* 0x000ea20000100800 */
[----:B------:R-:W-:-:S04]  /*10af0*/  UISETP.LT.AND UP0, UPT, UR9, 0x1, UPT ;  /* 0x000000010900788c */ /* 0x000fc8000bf01270 */
[----:B------:R-:W-:-:S04]  /*10b00*/  USEL UR8, UR9, 0x1, UP0 ;  /* 0x0000000109087887 */ /* 0x000fc80008000000 */
[----:B------:R-:W-:-:S04]  /*10b10*/  UIADD3 UR8, UR5, UR9, -UR8 ;  /* 0x0000000905087290 */ /* 0x000fc8000fffe808 */
[----:B------:R-:W-:-:S04]  /*10b20*/  UIMAD.WIDE.U32 UR6, UR8, 0x24924925, URZ ;  /* 0x24924925080678a5 */ /* 0x000fc8000f8e003f */
[----:B------:R-:W-:-:S04]  /*10b30*/  UIADD3 UR6, UR8, -UR7, URZ ;  /* 0x8000000708067290 */ /* 0x000fc8000fffe03f */
[----:B------:R-:W-:-:S04]  /*10b40*/  ULEA.HI UR6, UR6, UR7, URZ, 0x1f ;  /* 0x0000000706067291 */ /* 0x000fc8000f8ff83f */
[----:B------:R-:W-:-:S04]  /*10b50*/  USHF.R.U32.HI UR6, URZ, 0x2, UR6 ;  /* 0x000000023f067899 */ /* 0x000fc80008011606 */
[----:B------:R-:W-:-:S04]  /*10b60*/  UIMAD UR6, UR6, -0x7, UR8 ;  /* 0xfffffff9060678a4 */ /* 0x000fc8000f8e0208 */
[----:B------:R-:W-:-:S04]  /*10b70*/  ULEA UR6, UR6, UR11, 0x3 ;  /* 0x0000000b06067291 */ /* 0x000fc8000f8e183f */
[----:B------:R-:W-:-:S06]  /*10b80*/  UIADD3 UR6, UR6, 0x38, URZ ;  /* 0x0000003806067890 */ /* 0x000fcc000fffe03f */
[----:B------:R-:W-:-:S05]  /*10b90*/  IMAD.U32 R0, RZ, RZ, UR6 ;  /* 0x00000006ff007e24 */ /* 0x000fca000f8e00ff */
[----:B--2---:R-:W-:-:S04]  /*10ba0*/  PRMT R0, R2, 0x654, R0 ;  /* 0x0000065402007816 */ /* 0x004fc80000000000 */
[----:B------:R0:W-:Y:S03]  /*10bb0*/  SYNCS.ARRIVE.TRANS64.RED.A1T0 RZ, [R0+URZ], RZ ;  /* 0x000000ff00ff79a7 */ /* 0x0001e6000810043f */
.L_x_36:
[----:B------:R-:W-:Y:S05]  /*10bc0*/  BSYNC B0 ;  /* 0x0000000000007941 */ /* 0x000fea0003800000 */
.L_x_35:
[----:B------:R-:W-:-:S06]  /*10bd0*/  UISETP.GT.U32.AND UP0, UPT, UR13, 0x1, UPT ;  /* 0x000000010d00788c */ /* 0x000fcc000bf04070 */
[----:B------:R-:W-:-:S13]  /*10be0*/  PLOP3.LUT P1, PT, PT, PT, UP0, 0x80, 0x0 ;  /* 0x000000000000781c */ /* 0x000fda0003f2f008 */
[----:B------:R-:W-:Y:S05]  /*10bf0*/  @P1 BRA `(.L_x_33) ;  /* 0x0000000000041947 */ /* 0x000fea0003800000 */
[----:B------:R-:W-:Y:S01]  /*10c00*/  BPT.TRAP 0x1 ;  /* 0x000000040000795c */ /* 0x000fe20000300000 */
.L_x_33:
[----:B------:R-:W2:Y:S01]  /*10c10*/  LDL.LU R27, [R1+0x464] ;  /* 0x00046400011b7983 */ /* 0x000ea20000300800 */
[----:B------:R-:W3:Y:S01]  /*10c20*/  LDC R24, c[0x0][0x288] ;  /* 0x0000a200ff187b82 */ /* 0x000ee20000000800 */
[----:B------:R-:W4:Y:S01]  /*10c30*/  S2R R26, SR_TID.X ;  /* 0x00000000001a7919 */ /* 0x000f220000002100 */
[----:B------:R-:W-:Y:S01]  /*10c40*/  UIADD3 UR8, UR9, UR5, URZ ;  /* 0x0000000509087290 */ /* 0x000fe2000fffe03f */
[----:B------:R-:W-:Y:S01]  /*10c50*/  ULDC UR6, c[0x0][0x284] ;  /* 0x0000a10000067ab9 */ /* 0x000fe20000000800 */
[----:B------:R-:W0:Y:S02]  /*10c60*/  LDL.LU R25, [R1+0x460] ;  /* 0x0004600001197983 */ /* 0x000e240000300800 */
[----:B------:R-:W-:Y:S01]  /*10c70*/  UISETP.GT.U32.AND UP0, UPT, UR8, 0x6, UPT ;  /* 0x000000060800788c */ /* 0x000fe2000bf04070 */
[----:B------:R-:W-:Y:S01]  /*10c80*/  IMAD.MOV.U32 R40, RZ, RZ, -0x1 ;  /* 0xffffffffff287424 */ /* 0x000fe200078e00ff */
[----:B------:R-:W-:Y:S02]  /*10c90*/  USHF.R.S32.HI UR11, URZ, 0x1f, UR10 ;  /* 0x0000001f3f0b7899 */ /* 0x000fe4000801140a */
[----:B------:R-:W-:-:S02]  /*10ca0*/  UISETP.LT.U32.AND UP0, UPT, UR9, 0x7, UP0 ;  /* 0x000000070900788c */ /* 0x000fc40008701070 */
[----:B------:R-:W-:Y:S01]  /*10cb0*/  UISETP.GE.U32.AND UP1, UPT, UR9, 0x7, UPT ;  /* 0x000000070900788c */ /* 0x000fe2000bf26070 */
[----:B------:R-:W-:Y:S01]  /*10cc0*/  ULDC.64 UR16, c[0x0][0x5d0] ;  /* 0x0001740000107ab9 */ /* 0x000fe20000000a00 */
[----:B------:R-:W-:-:S04]  /*10cd0*/  USEL UR12, URZ, 0x1, !UP0 ;  /* 0x000000013f0c7887 */ /* 0x000fc8000c000000 */
[----:B------:R-:W-:Y:S01]  /*10ce0*/  ULOP3.LUT UR4, UR4, UR12, URZ, 0x3c, !UPT ;  /* 0x0000000c04047292 */ /* 0x000fe2000f8e3c3f */
[C---:B----4-:R-:W-:Y:S01]  /*10cf0*/  LOP3.LUT R2, R26.reuse, 0x3, RZ, 0xc0, !PT ;  /* 0x000000031a027812 */ /* 0x050fe200078ec0ff */
[----:B------:R-:W-:Y:S01]  /*10d00*/  IMAD.SHL.U32 R32, R26, 0x2, RZ ;  /* 0x000000021a207824 */ /* 0x000fe200078e00ff */
[----:B------:R-:W-:-:S03]  /*10d10*/  SHF.R.U32.HI R34, RZ, 0x7, R26 ;  /* 0x00000007ff227819 */ /* 0x000fc6000001161a */
[----:B---3--:R-:W-:Y:S01]  /*10d20*/  IMAD R2, R2, -0x2, R24 ;  /* 0xfffffffe02027824 */ /* 0x008fe200078e0218 */
[----:B------:R-:W-:Y:S02]  /*10d30*/  LOP3.LUT R34, R34, 0x1, RZ, 0xc0, !PT ;  /* 0x0000000122227812 */ /* 0x000fe400078ec0ff */
[----:B------:R-:W-:-:S03]  /*10d40*/  LOP3.LUT R32, R32, 0x6, RZ, 0xc0, !PT ;  /* 0x0000000620207812 */ /* 0x000fc600078ec0ff */
[----:B------:R-:W-:Y:S02]  /*10d50*/  IMAD.SHL.U32 R35, R34, 0x40, RZ ;  /* 0x0000004022237824 */ /* 0x000fe400078e00ff */
[----:B--2---:R-:W-:-:S04]  /*10d60*/  IMAD.WIDE R38, R27, 0x100, RZ ;  /* 0x000001001b267825 */ /* 0x004fc800078e02ff */
[----:B0-----:R-:W-:Y:S01]  /*10d70*/  IMAD.SHL.U32 R0, R25, 0x100, RZ ;  /* 0x0000010019007824 */ /* 0x001fe200078e00ff */
[----:B------:R-:W-:-:S04]  /*10d80*/  PRMT R32, R32, 0x6540, R25 ;  /* 0x0000654020207816 */ /* 0x000fc80000000019 */
[----:B------:R-:W-:Y:S01]  /*10d90*/  ISETP.GE.AND P1, PT, R0, R24, PT ;  /* 0x000000180000720c */ /* 0x000fe20003f26270 */
[----:B------:R-:W-:Y:S01]  /*10da0*/  IMAD.IADD R0, R2, 0x1, -R0 ;  /* 0x0000000102007824 */ /* 0x000fe200078e0a00 */
[----:B------:R-:W-:Y:S02]  /*10db0*/  SHF.R.U32.HI R2, RZ, 0x2, R26 ;  /* 0x00000002ff027819 */ /* 0x000fe4000001161a */
[----:B------:R-:W-:Y:S01]  /*10dc0*/  LOP3.LUT R24, R26, 0x60, RZ, 0xc0, !PT ;  /* 0x000000601a187812 */ /* 0x000fe200078ec0ff */
[----:B------:R-:W-:Y:S01]  /*10dd0*/  IMAD.U32 R26, RZ, RZ, UR16 ;  /* 0x00000010ff1a7e24 */ /* 0x000fe2000f8e00ff */
[----:B------:R-:W-:Y:S02]  /*10de0*/  LOP3.LUT R2, R2, 0x7, RZ, 0xc0, !PT ;  /* 0x0000000702027812 */ /* 0x000fe400078ec0ff */
[----:B------:R-:W-:Y:S02]  /*10df0*/  SHF.R.U32.HI R24, RZ, 0x1, R24 ;  /* 0x00000001ff187819 */ /* 0x000fe40000011618 */
[----:B------:R-:W-:-:S02]  /*10e00*/  LOP3.LUT R35, R35, 0x40, R2, 0xe2, !PT ;  /* 0x0000004023237812 */ /* 0x000fc400078ee202 */
[----:B------:R-:W-:Y:S02]  /*10e10*/  IADD3 R2, RZ, -R24, -R2 ;  /* 0x80000018ff027210 */ /* 0x000fe40007ffe802 */
[----:B------:R-:W-:Y:S02]  /*10e20*/  SHF.R.S32.HI R33, RZ, 0x1f, R32 ;  /* 0x0000001fff217819 */ /* 0x000fe40000011420 */
[----:B------:R-:W-:Y:S01]  /*10e30*/  LOP3.LUT R35, R38, R35, R24, 0xfe, !PT ;  /* 0x0000002326237212 */ /* 0x000fe200078efe18 */
[----:B------:R-:W-:Y:S02]  /*10e40*/  IMAD R34, R34, -0x40, R2 ;  /* 0xffffffc022227824 */ /* 0x000fe400078e0202 */
[----:B------:R-:W-:Y:S02]  /*10e50*/  IMAD.SHL.U32 R2, R27, 0x100, RZ ;  /* 0x000001001b027824 */ /* 0x000fe400078e00ff */
[----:B------:R-:W-:-:S03]  /*10e60*/  IMAD.WIDE.U32 R26, R26, UR10, R32 ;  /* 0x0000000a1a1a7c25 */ /* 0x000fc6000f8e0020 */
[C---:B------:R-:W-:Y:S02]  /*10e70*/  IADD3 R34, -R2.reuse, UR6, R34 ;  /* 0x0000000602227c10 */ /* 0x040fe4000fffe122 */
[----:B------:R-:W-:Y:S01]  /*10e80*/  ISETP.GE.OR P1, PT, R2, UR6, P1 ;  /* 0x0000000602007c0c */ /* 0x000fe20008f26670 */
[----:B------:R-:W-:Y:S02]  /*10e90*/  UIMAD.WIDE.U32 UR6, UR8, 0x24924925, URZ ;  /* 0x24924925080678a5 */ /* 0x000fe4000f8e003f */
[----:B------:R-:W-:Y:S02]  /*10ea0*/  UIMAD UR6, UR11, UR16, URZ ;  /* 0x000000100b0672a4 */ /* 0x000fe4000f8e023f */
[----:B------:R-:W-:Y:S02]  /*10eb0*/  UIADD3 UR5, UR8, -UR7, URZ ;  /* 0x8000000708057290 */ /* 0x000fe4000fffe03f */
[----:B------:R-:W-:Y:S02]  /*10ec0*/  UIMAD UR6, UR10, UR17, UR6 ;  /* 0x000000110a0672a4 */ /* 0x000fe4000f8e0206 */
[----:B------:R-:W-:-:S04]  /*10ed0*/  ULEA.HI UR5, UR5, UR7, URZ, 0x1f ;  /* 0x0000000705057291 */ /* 0x000fc8000f8ff83f */
[----:B------:R-:W-:Y:S01]  /*10ee0*/  USHF.R.U32.HI UR5, URZ, 0x2, UR5 ;  /* 0x000000023f057899 */ /* 0x000fe20008011605 */
[----:B------:R-:W-:-:S03]  /*10ef0*/  VIADD R27, R27, UR6 ;  /* 0x000000061b1b7c36 */ /* 0x000fc60008000000 */
[----:B------:R-:W-:Y:S02]  /*10f00*/  @UP1 ULOP3.LUT UR4, UR4, 0x1, UR5, 0x78, !UPT ;  /* 0x0000000104041892 */ /* 0x000fe4000f8e7805 */
[----:B------:R-:W-:Y:S01]  /*10f10*/  UIMAD UR5, UR5, -0x7, UR8 ;  /* 0xfffffff9050578a4 */ /* 0x000fe2000f8e0208 */
[----:B------:R-:W-:Y:S11]  /*10f20*/  @P1 BRA `(.L_x_37) ;  /* 0x0000012400b41947 */ /* 0x000ff60003800000 */
[----:B------:R-:W0:Y:S01]  /*10f30*/  LDC.64 R28, c[0x0][0x5c8] ;  /* 0x00017200ff1c7b82 */ /* 0x000e220000000a00 */
[----:B------:R-:W-:Y:S01]  /*10f40*/  ULDC.64 UR6, c[0x0][0x5c0] ;  /* 0x0001700000067ab9 */ /* 0x000fe20000000a00 */
[----:B------:R-:W-:Y:S01]  /*10f50*/  BSSY B0, `(.L_x_37) ;  /* 0x000126a000007945 */ /* 0x000fe20003800000 */
[-C--:B0-----:R-:W-:Y:S01]  /*10f60*/  IMAD R2, R39, R28.reuse, RZ ;  /* 0x0000001c27027224 */ /* 0x081fe200078e02ff */
[----:B------:R-:W-:Y:S01]  /*10f70*/  SHF.L.U64.HI R36, R28, 0x3, R29 ;  /* 0x000000031c247819 */ /* 0x000fe2000001021d */
[----:B------:R-:W-:-:S04]  /*10f80*/  IMAD.WIDE.U32 R26, R35, R28, R26 ;  /* 0x0000001c231a7225 */ /* 0x000fc800078e001a */
[----:B------:R-:W-:Y:S01]  /*10f90*/  IMAD R2, R35, R29, R2 ;  /* 0x0000001d23027224 */ /* 0x000fe200078e0202 */
[----:B------:R-:W-:Y:S02]  /*10fa0*/  LEA R30, P2, R28, R26, 0x7 ;  /* 0x0000001a1c1e7211 */ /* 0x000fe400078438ff */
[----:B------:R-:W-:Y:S01]  /*10fb0*/  IADD3 R24, P1, R26, UR6, RZ ;  /* 0x000000061a187c10 */ /* 0x000fe2000ff3e0ff */
[----:B------:R-:W-:Y:S02]  /*10fc0*/  IMAD.IADD R2, R27, 0x1, R2 ;  /* 0x000000011b027824 */ /* 0x000fe400078e0202 */
[----:B------:R-:W-:-:S03]  /*10fd0*/  IMAD.SHL.U32 R27, R28, 0x8, RZ ;  /* 0x000000081c1b7824 */ /* 0x000fc600078e00ff */
[----:B------:R-:W-:Y:S02]  /*10fe0*/  LEA.HI.X R31, R28, R2, R29, 0x7, P2 ;  /* 0x000000021c1f7211 */ /* 0x000fe400010f3c1d */
[--C-:B------:R-:W-:Y:S02]  /*10ff0*/  IADD3 R26, P5, P6, R26, UR6, R27.reuse ;  /* 0x000000061a1a7c10 */ /* 0x100fe4000febe01b */
[----:B------:R-:W-:Y:S02]  /*11000*/  IADD3 R28, P2, P3, R30, UR6, R27 ;  /* 0x000000061e1c7c10 */ /* 0x000fe4000fb5e01b */
[C---:B------:R-:W-:Y:S02]  /*11010*/  IADD3.X R27, R2.reuse, UR7, R36, P5, P6 ;  /* 0x00000007021b7c10 */ /* 0x040fe4000afec424 */
[----:B------:R-:W-:Y:S02]  /*11020*/  FSETP.NEU.AND P5, PT, RZ, UR21, PT ;  /* 0x00000015ff007c0b */ /* 0x000fe4000bfad000 */
[----:B------:R-:W-:-:S02]  /*11030*/  IADD3.X R25, R2, UR7, RZ, P1, !PT ;  /* 0x0000000702197c10 */ /* 0x000fc40008ffe4ff */
[----:B------:R-:W-:Y:S02]  /*11040*/  IADD3 R30, P1, R30, UR6, RZ ;  /* 0x000000061e1e7c10 */ /* 0x000fe4000ff3e0ff */
[C---:B------:R-:W-:Y:S02]  /*11050*/  IADD3.X R29, R31.reuse, UR7, R36, P2, P3 ;  /* 0x000000071f1d7c10 */ /* 0x040fe400097e6424 */
[----:B------:R-:W-:-:S05]  /*11060*/  IADD3.X R31, R31, UR7, RZ, P1, !PT ;  /* 0x000000071f1f7c10 */ /* 0x000fca0008ffe4ff */
[----:B------:R-:W-:Y:S05]  /*11070*/  @!P5 BRA `(.L_x_38) ;  /* 0x000000d800f8d947 */ /* 0x000fea0003800000 */
[----:B------:R-:W-:Y:S01]  /*11080*/  ULDC.64 UR6, c[0x0][0x5b8] ;  /* 0x00016e0000067ab9 */ /* 0x000fe20000000a00 */
[----:B------:R-:W-:Y:S01]  /*11090*/  BSSY B1, `(.L_x_39) ;  /* 0x0000013000017945 */ /* 0x000fe20003800000 */
[----:B------:R-:W-:Y:S01]  /*110a0*/  IMAD.U32 R2, RZ, RZ, UR6 ;  /* 0x00000006ff027e24 */ /* 0x000fe2000f8e00ff */
[----:B------:R-:W-:-:S03]  /*110b0*/  UIMAD UR6, UR11, UR6, URZ ;  /* 0x000000060b0672a4 */ /* 0x000fc6000f8e023f */
[----:B------:R-:W-:Y:S01]  /*110c0*/  IMAD.WIDE.U32 R32, R2, UR10, R32 ;  /* 0x0000000a02207c25 */ /* 0x000fe2000f8e0020 */
[----:B------:R-:W-:-:S03]  /*110d0*/  UIMAD UR6, UR10, UR7, UR6 ;  /* 0x000000070a0672a4 */ /* 0x000fc6000f8e0206 */
[----:B------:R-:W-:Y:S01]  /*110e0*/  IMAD.MOV.U32 R36, RZ, RZ, R32 ;  /* 0x000000ffff247224 */ /* 0x000fe200078e0020 */
[----:B------:R-:W-:Y:S02]  /*110f0*/  ULDC.64 UR10, c[0x0][0x5a8] ;  /* 0x00016a00000a7ab9 */ /* 0x000fe40000000a00 */
[----:B------:R-:W-:Y:S01]  /*11100*/  VIADD R37, R33, UR6 ;  /* 0x0000000621257c36 */ /* 0x000fe20008000000 */
[----:B------:R-:W-:Y:S02]  /*11110*/  ULDC.64 UR6, c[0x0][0x5b0] ;  /* 0x00016c0000067ab9 */ /* 0x000fe40000000a00 */
[----:B------:R-:W-:Y:S02]  /*11120*/  IMAD R2, R39, UR6, RZ ;  /* 0x0000000627027c24 */ /* 0x000fe4000f8e02ff */
[----:B------:R-:W-:-:S04]  /*11130*/  IMAD.WIDE.U32 R32, R35, UR6, R36 ;  /* 0x0000000623207c25 */ /* 0x000fc8000f8e0024 */
[----:B------:R-:W-:Y:S01]  /*11140*/  IMAD R2, R35, UR7, R2 ;  /* 0x0000000723027c24 */ /* 0x000fe2000f8e0202 */
[----:B------:R-:W-:-:S04]  /*11150*/  IADD3 R32, P1, R32, UR10, RZ ;  /* 0x0000000a20207c10 */ /* 0x000fc8000ff3e0ff */
[--C-:B------:R-:W-:Y:S02]  /*11160*/  IADD3.X R33, R33, UR11, R2.reuse, P1, !PT ;  /* 0x0000000b21217c10 */ /* 0x100fe40008ffe402 */
[----:B------:R-:W-:Y:S02]  /*11170*/  ISETP.GE.AND P1, PT, R34, 0x1, PT ;  /* 0x000000012200780c */ /* 0x000fe40003f26270 */
[----:B------:R-:W-:Y:S02]  /*11180*/  PRMT R2, RZ, 0x7610, R2 ;  /* 0x00007610ff027816 */ /* 0x000fe40000000002 */
[----:B------:R-:W-:-:S13]  /*11190*/  ISETP.LT.OR P2, PT, R0, 0x1, !P1 ;  /* 0x000000010000780c */ /* 0x000fda0004f41670 */
[----:B------:R-:W-:Y:S05]  /*111a0*/  @P2 BRA `(.L_x_40) ;  /* 0x0000000000042947 */ /* 0x000fea0003800000 */
[----:B------:R0:W5:Y:S02]  /*111b0*/  LDG.E.U8 R2, desc[UR14][R32.64] ;  /* 0x0000000e20027981 */ /* 0x000164000c1e1100 */
.L_x_40:
[----:B------:R-:W-:Y:S05]  /*111c0*/  BSYNC B1 ;  /* 0x0000000000017941 */ /* 0x000fea0003800000 */
.L_x_39:
[----:B-----5:R-:W-:Y:S01]  /*111d0*/  LOP3.LUT R2, R2, 0xff, RZ, 0xc0, !PT ;  /* 0x000000ff02027812 */ /* 0x020fe200078ec0ff */
[----:B------:R-:W-:Y:S03]  /*111e0*/  BSSY B1, `(.L_x_41) ;  /* 0x000000b000017945 */ /* 0x000fe60003800000 */
[----:B------:R-:W-:-:S05]  /*111f0*/  F2FP.F16.E5M2.UNPACK_B R2, R2 ;  /* 0x00000002ff02723e */ /* 0x000fca00020004ff */
[----:B------:R-:W-:-:S05]  /*11200*/  HADD2.F32 R2, -RZ, R2.H0_H0 ;  /* 0x20000002ff027230 */ /* 0x000fca0000004100 */
[----:B------:R-:W-:-:S04]  /*11210*/  FMUL R2, R2, UR21 ;  /* 0x0000001502027c20 */ /* 0x000fc80008400000 */
[--C-:B------:R-:W-:Y:S01]  /*11220*/  FFMA R3, R3, UR20, R2.reuse ;  /* 0x0000001403037c23 */ /* 0x100fe20008000002 */
[----:B------:R-:W-:-:S04]  /*11230*/  PRMT R2, RZ, 0x7610, R2 ;  /* 0x00007610ff027816 */ /* 0x000fc80000000002 */
[----:B------:R-:W-:-:S05]  /*11240*/  F2FP.SATFINITE.E5M2.F32.PACK_AB_MERGE_C R3, RZ, R3, RZ ;  /* 0x00000003ff03723e */ /* 0x000fca00048060ff */
[----:B------:R2:W-:Y:S01]  /*11250*/  @!P2 STG.E.U8 desc[UR14][R24.64], R3 ;  /* 0x000000031800a986 */ /* 0x0005e2000c10110e */
[----:B------:R-:W-:-:S13]  /*11260*/  ISETP.LT.OR P2, PT, R0, 0x2, !P1 ;  /* 0x000000020000780c */ /* 0x000fda0004f41670 */
[----:B--2---:R-:W-:Y:S05]  /*11270*/  @P2 BRA `(.L_x_42) ;  /* 0x0000000000042947 */ /* 0x004fea0003800000 */
[----:B------:R2:W5:Y:S02]  /*11280*/  LDG.E.U8 R2, desc[UR14][R32.64+0x1] ;  /* 0x0000010e20027981 */ /* 0x000564000c1e1100 */
.L_x_42:
[----:B------:R-:W-:Y:S05]  /*11290*/  BSYNC B1 ;  /* 0x0000000000017941 */ /* 0x000fea0003800000 */
.L_x_41:
[----:B-----5:R-:W-:Y:S01]  /*112a0*/  LOP3.LUT R2, R2, 0xff, RZ, 0xc0, !PT ;  /* 0x000000ff02027812 */ /* 0x020fe200078ec0ff */
[----:B------:R-:W-:Y:S03]  /*112b0*/  BSSY B1, `(.L_x_43) ;  /* 0x0000013000017945 */ /* 0x000fe60003800000 */
[----:B------:R-:W-:-:S05]  /*112c0*/  F2FP.F16.E5M2.UNPACK_B R2, R2 ;  /* 0x00000002ff02723e */ /* 0x000fca00020004ff */
[----:B------:R-:W-:-:S05]  /*112d0*/  HADD2.F32 R2, -RZ, R2.H0_H0 ;  /* 0x20000002ff027230 */ /* 0x000fca0000004100 */
[----:B------:R-:W-:-:S04]  /*112e0*/  FMUL R2, R2, UR21 ;  /* 0x0000001502027c20 */ /* 0x000fc80008400000 */
[----:B------:R-:W-:-:S05]  /*112f0*/  FFMA R4, R4, UR20, R2 ;  /* 0x0000001404047c23 */ /* 0x000fca0008000002 */
[----:B------:R-:W-:-:S05]  /*11300*/  F2FP.SATFINITE.E5M2.F32.PACK_AB_MERGE_C R4, RZ, R4, RZ ;  /* 0x00000004ff04723e */ /* 0x000fca00048060ff */
[----:B------:R3:W-:Y:S01]  /*11310*/  @!P2 STG.E.U8 desc[UR14][R24.64+0x1], R4 ;  /* 0x000001041800a986 */ /* 0x0007e2000c10110e */
[----:B------:R-:W-:-:S05]  /*11320*/  IADD3 R2, P2, R35, 0x8, RZ ;  /* 0x0000000823027810 */ /* 0x000fca0007f5e0ff */
[----:B------:R-:W-:-:S04]  /*11330*/  IMAD.X R3, RZ, RZ, R39, P2 ;  /* 0x000000ffff037224 */ /* 0x000fc800010e0627 */
[----:B------:R-:W-:-:S04]  /*11340*/  IMAD R3, R3, UR6, RZ ;  /* 0x0000000603037c24 */ /* 0x000fc8000f8e02ff */
[C---:B---3--:R-:W-:Y:S02]  /*11350*/  IMAD R4, R2.reuse, UR7, R3 ;  /* 0x0000000702047c24 */ /* 0x048fe4000f8e0203 */
[----:B------:R-:W-:-:S03]  /*11360*/  IMAD.WIDE.U32 R2, R2, UR6, R36 ;  /* 0x0000000602027c25 */ /* 0x000fc6000f8e0024 */
[----:B------:R-:W-:-:S04]  /*11370*/  IADD3 R2, P2, R2, UR10, RZ ;  /* 0x0000000a02027c10 */ /* 0x000fc8000ff5e0ff */
[--C-:B------:R-:W-:Y:S02]  /*11380*/  IADD3.X R3, R3, UR11, R4.reuse, P2, !PT ;  /* 0x0000000b03037c10 */ /* 0x100fe400097fe404 */
[----:B------:R-:W-:Y:S02]  /*11390*/  ISETP.GE.AND P2, PT, R34, 0x9, PT ;  /* 0x000000092200780c */ /* 0x000fe40003f46270 */
[----:B------:R-:W-:Y:S02]  /*113a0*/  PRMT R4, RZ, 0x7610, R4 ;  /* 0x00007610ff047816 */ /* 0x000fe40000000004 */
[----:B------:R-:W-:-:S13]  /*113b0*/  ISETP.LT.OR P3, PT, R0, 0x1, !P2 ;  /* 0x000000010000780c */ /* 0x000fda0005761670 */
[----:B------:R-:W-:Y:S05]  /*113c0*/  @P3 BRA `(.L_x_44) ;  /* 0x0000000000043947 */ /* 0x000fea0003800000 */
[----:B------:R3:W5:Y:S02]  /*113d0*/  LDG.E.U8 R4, desc[UR14][R2.64] ;  /* 0x0000000e02047981 */ /* 0x000764000c1e1100 */
.L_x_44:
[----:B------:R-:W-:Y:S05]  /*113e0*/  BSYNC B1 ;  /* 0x0000000000017941 */ /* 0x000fea0003800000 */
.L_x_43:
        /* <DEDUP_REMOVED lines=10> */
[----:B----4-:R-:W-:Y:S05]  /*11490*/  @P3 BRA `(.L_x_46) ;  /* 0x0000000000043947 */ /* 0x010fea0003800000 */
[----:B------:R4:W5:Y:S02]  /*114a0*/  LDG.E.U8 R4, desc[UR14][R2.64+0x1] ;  /* 0x0000010e02047981 */ /* 0x000964000c1e1100 */
.L_x_46:
[----:B------:R-:W-:Y:S05]  /*114b0*/  BSYNC B1 ;  /* 0x0000000000017941 */ /* 0x000fea0003800000 */
.L_x_45:
[----:B-----5:R-:W-:Y:S01]  /*114c0*/  LOP3.LUT R4, R4, 0xff, RZ, 0xc0, !PT ;  /* 0x000000ff04047812 */ /* 0x020fe200078ec0ff */
[----:B------:R-:W-:Y:S01]  /*114d0*/  BSSY B1, `(.L_x_47) ;  /* 0x000000b000017945 */ /* 0x000fe20003800000 */
[----:B------:R-:W-:Y:S02]  /*114e0*/  ISETP.LT.OR P5, PT, R0, 0x9, !P1 ;  /* 0x000000090000780c */ /* 0x000fe40004fa1670 */
[----:B------:R-:W-:-:S05]  /*114f0*/  F2FP.F16.E5M2.UNPACK_B R4, R4 ;  /* 0x00000004ff04723e */ /* 0x000fca00020004ff */
[----:B------:R-:W-:-:S05]  /*11500*/  HADD2.F32 R4, -RZ, R4.H0_H0 ;  /* 0x20000004ff047230 */ /* 0x000fca0000004100 */
[----:B------:R-:W-:-:S04]  /*11510*/  FMUL R4, R4, UR21 ;  /* 0x0000001504047c20 */ /* 0x000fc80008400000 */
[--C-:B------:R-:W-:Y:S01]  /*11520*/  FFMA R6, R6, UR20, R4.reuse ;  /* 0x0000001406067c23 */ /* 0x100fe20008000004 */
[----:B------:R-:W-:-:S04]  /*11530*/  PRMT R4, RZ, 0x7610, R4 ;  /* 0x00007610ff047816 */ /* 0x000fc80000000004 */
[----:B------:R-:W-:-:S05]  /*11540*/  F2FP.SATFINITE.E5M2.F32.PACK_AB_MERGE_C R6, RZ, R6, RZ ;  /* 0x00000006ff06723e */ /* 0x000fca00048060ff */
[----:B------:R0:W-:Y:S01]  /*11550*/  @!P3 STG.E.U8 desc[UR14][R26.64+0x1], R6 ;  /* 0x000001061a00b986 */ /* 0x0001e2000c10110e */
[----:B------:R-:W-:Y:S05]  /*11560*/  @P5 BRA `(.L_x_48) ;  /* 0x0000000000045947 */ /* 0x000fea0003800000 */
[----:B------:R0:W5:Y:S02]  /*11570*/  LDG.E.U8 R4, desc[UR14][R32.64+0x8] ;  /* 0x0000080e20047981 */ /* 0x000164000c1e1100 */
.L_x_48:
[----:B------:R-:W-:Y:S05]  /*11580*/  BSYNC B1 ;  /* 0x0000000000017941 */ /* 0x000fea0003800000 */
.L_x_47:
        /* <DEDUP_REMOVED lines=12> */
.L_x_50:
[----:B------:R-:W-:Y:S05]  /*11650*/  BSYNC B1 ;  /* 0x0000000000017941 */ /* 0x000fea0003800000 */
.L_x_49:
        /* <DEDUP_REMOVED lines=12> */
.L_x_52:
[----:B------:R-:W-:Y:S05]  /*11720*/  BSYNC B1 ;  /* 0x0000000000017941 */ /* 0x000fea0003800000 */
.L_x_51:
        /* <DEDUP_REMOVED lines=12> */
.L_x_54:
[----:B------:R-:W-:Y:S05]  /*117f0*/  BSYNC B1 ;  /* 0x0000000000017941 */ /* 0x000fea0003800000 */
.L_x_53:
        /* <DEDUP_REMOVED lines=12> */
.L_x_56:
[----:B------:R-:W-:Y:S05]  /*118c0*/  BSYNC B1 ;  /* 0x0000000000017941 */ /* 0x000fea0003800000 */
.L_x_55:
        /* <DEDUP_REMOVED lines=12> */
.L_x_58:
[----:B------:R-:W-:Y:S05]  /*11990*/  BSYNC B1 ;  /* 0x0000000000017941 */ /* 0x000fea0003800000 */
.L_x_57:
        /* <DEDUP_REMOVED lines=12> */
.L_x_60:
[----:B------:R-:W-:Y:S05]  /*11a60*/  BSYNC B1 ;  /* 0x0000000000017941 */ /* 0x000fea0003800000 */
.L_x_59:
        /* <DEDUP_REMOVED lines=12> */
.L_x_62:
[----:B------:R-:W-:Y:S05]  /*11b30*/  BSYNC B1 ;  /* 0x0000000000017941 */ /* 0x000fea0003800000 */
.L_x_61:
        /* <DEDUP_REMOVED lines=12> */
.L_x_64:
[----:B------:R-:W-:Y:S05]  /*11c00*/  BSYNC B1 ;  /* 0x0000000000017941 */ /* 0x000fea0003800000 */
.L_x_63:
        /* <DEDUP_REMOVED lines=12> */
.L_x_66:
[----:B------:R-:W-:Y:S05]  /*11cd0*/  BSYNC B1 ;  /* 0x0000000000017941 */ /* 0x000fea0003800000 */
.L_x_65:
        /* <DEDUP_REMOVED lines=12> */
.L_x_68:
[----:B------:R-:W-:Y:S05]  /*11da0*/  BSYNC B1 ;  /* 0x0000000000017941 */ /* 0x000fea0003800000 */
.L_x_67:
        /* <DEDUP_REMOVED lines=12> */
.L_x_70:
[----:B------:R-:W-:Y:S05]  /*11e70*/  BSYNC B1 ;  /* 0x0000000000017941 */ /* 0x000fea0003800000 */
.L_x_69:
        /* <DEDUP_REMOVED lines=12> */
.L_x_72:
[----:B------:R-:W-:Y:S05]  /*11f40*/  BSYNC B1 ;  /* 0x0000000000017941 */ /* 0x000fea0003800000 */
.L_x_71:
        /* <DEDUP_REMOVED lines=12> */
.L_x_74:
[----:B------:R-:W-:Y:S05]  /*12010*/  BSYNC B1 ;  /* 0x0000000000017941 */ /* 0x000fea0003800000 */
.L_x_73:
        /* <DEDUP_REMOVED lines=12> */
.L_x_76:
[----:B------:R-:W-:Y:S05]  /*120e0*/  BSYNC B1 ;  /* 0x0000000000017941 */ /* 0x000fea0003800000 */
.L_x_75:
        /* <DEDUP_REMOVED lines=12> */
.L_x_78:
[----:B------:R-:W-:Y:S05]  /*121b0*/  BSYNC B1 ;  /* 0x0000000000017941 */ /* 0x000fea0003800000 */
.L_x_77:
        /* <DEDUP_REMOVED lines=12> */
.L_x_80:
[----:B------:R-:W-:Y:S05]  /*12280*/  BSYNC B1 ;  /* 0x0000000000017941 */ /* 0x000fea0003800000 */
.L_x_79:
        /* <DEDUP_REMOVED lines=12> */
.L_x_82:
[----:B------:R-:W-:Y:S05]  /*12350*/  BSYNC B1 ;  /* 0x0000000000017941 */ /* 0x000fea0003800000 */
.L_x_81:
        /* <DEDUP_REMOVED lines=12> */
.L_x_84:
[----:B------:R-:W-:Y:S05]  /*12420*/  BSYNC B1 ;  /* 0x0000000000017941 */ /* 0x000fea0003800000 */
.L_x_83:
        /* <DEDUP_REMOVED lines=12> */
.L_x_86:
[----:B------:R-:W-:Y:S05]  /*124f0*/  BSYNC B1 ;  /* 0x0000000000017941 */ /* 0x000fea0003800000 */
.L_x_85:
        /* <DEDUP_REMOVED lines=12> */
.L_x_88:
[----:B------:R-:W-:Y:S05]  /*125c0*/  BSYNC B1 ;  /* 0x0000000000017941 */ /* 0x000fea0003800000 */
.L_x_87:
        /* <DEDUP_REMOVED lines=12> */
.L_x_90:
[----:B------:R-:W-:Y:S05]  /*12690*/  BSYNC B1 ;  /* 0x0000000000017941 */ /* 0x000fea0003800000 */
.L_x_89:
        /* <DEDUP_REMOVED lines=12> */
.L_x_92:
[----:B------:R-:W-:Y:S05]  /*12760*/  BSYNC B1 ;  /* 0x0000000000017941 */ /* 0x000fea0003800000 */
.L_x_91:
        /* <DEDUP_REMOVED lines=12> */
.L_x_94:
[----:B------:R-:W-:Y:S05]  /*12830*/  BSYNC B1 ;  /* 0x0000000000017941 */ /* 0x000fea0003800000 */
.L_x_93:
        /* <DEDUP_REMOVED lines=12> */
.L_x_96:
[----:B------:R-:W-:Y:S05]  /*12900*/  BSYNC B1 ;  /* 0x0000000000017941 */ /* 0x000fea0003800000 */
.L_x_95:
        /* <DEDUP_REMOVED lines=12> */
.L_x_98:
[----:B------:R-:W-:Y:S05]  /*129d0*/  BSYNC B1 ;  /* 0x0000000000017941 */ /* 0x000fea0003800000 */
.L_x_97:
        /* <DEDUP_REMOVED lines=12> */
.L_x_100:
[----:B------:R-:W-:Y:S05]  /*12aa0*/  BSYNC B1 ;  /* 0x0000000000017941 */ /* 0x000fea0003800000 */
.L_x_99:
        /* <DEDUP_REMOVED lines=12> */
.L_x_102:
[----:B------:R-:W-:Y:S05]  /*12b70*/  BSYNC B1 ;  /* 0x0000000000017941 */ /* 0x000fea0003800000 */
.L_x_101:
        /* <DEDUP_REMOVED lines=12> */
.L_x_104:
[----:B------:R-:W-:Y:S05]  /*12c40*/  BSYNC B1 ;  /* 0x0000000000017941 */ /* 0x000fea0003800000 */
.L_x_103:
        /* <DEDUP_REMOVED lines=12> */
.L_x_106:
[----:B------:R-:W-:Y:S05]  /*12d10*/  BSYNC B1 ;  /* 0x0000000000017941 */ /* 0x000fea0003800000 */
.L_x_105:
        /* <DEDUP_REMOVED lines=12> */
.L_x_108:
[----:B------:R-:W-:Y:S05]  /*12de0*/  BSYNC B1 ;  /* 0x0000000000017941 */ /* 0x000fea0003800000 */
.L_x_107:
        /* <DEDUP_REMOVED lines=12> */
.L_x_110:
[----:B------:R-:W-:Y:S05]  /*12eb0*/  BSYNC B1 ;  /* 0x0000000000017941 */ /* 0x000fea0003800000 */
.L_x_109:
        /* <DEDUP_REMOVED lines=12> */
.L_x_112:
[----:B------:R-:W-:Y:S05]  /*12f80*/  BSYNC B1 ;  /* 0x0000000000017941 */ /* 0x000fea0003800000 */
.L_x_111:
        /* <DEDUP_REMOVED lines=12> */
.L_x_114:
[----:B------:R-:W-:Y:S05]  /*13050*/  BSYNC B1 ;  /* 0x0000000000017941 */ /* 0x000fea0003800000 */
.L_x_113:
        /* <DEDUP_REMOVED lines=12> */
.L_x_116:
[----:B------:R-:W-:Y:S05]  /*13120*/  BSYNC B1 ;  /* 0x0000000000017941 */ /* 0x000fea0003800000 */
.L_x_115:
        /* <DEDUP_REMOVED lines=12> */
.L_x_118:
[----:B------:R-:W-:Y:S05]  /*131f0*/  BSYNC B1 ;  /* 0x0000000000017941 */ /* 0x000fea0003800000 */
.L_x_117:
        /* <DEDUP_REMOVED lines=12> */
.L_x_120:
[----:B------:R-:W-:Y:S05]  /*132c0*/  BSYNC B1 ;  /* 0x0000000000017941 */ /* 0x000fea0003800000 */
.L_x_119:
        /* <DEDUP_REMOVED lines=12> */
.L_x_122:
[----:B------:R-:W-:Y:S05]  /*13390*/  BSYNC B1 ;  /* 0x0000000000017941 */ /* 0x000fea0003800000 */
.L_x_121:
[----:B-----5:R-:W-:Y:S01]  /*133a0*/  LOP3.LUT R4, R4, 0xff, RZ, 0xc0, !PT ;  /* 0x000000ff04047812 */ /* 0x020fe200078ec0ff */
[----:B------:R-:W-:Y:S01]  /*133b0*/  BSSY B1, `(.L_x_123) ;  /* 0x000000b000017945 */ /* 0x000fe20003800000 */
[----:B------:R-:W-:Y:S02]  /*133c0*/  ISETP.LT.OR P5, PT, R0, 0x51, !P2 ;  /* 0x000000510000780c */ /* 0x000fe400057a1670 */
[----:B------:R-:W-:-:S05]  /*133d0*/  F2FP.F16.E5M2.UNPACK_B R4, R4 ;  /* 0x00000004ff04723e */ /* 0x000fca00020004ff */
[----:B------:R-:W-:-:S05]  /*133e0*/  HADD2.F32 R4, -RZ, R4.H0_H0 ;  /* 0x20000004ff047230 */ /* 0x000fca0000004100 */
[----:B------:R-:W-:-:S04]  /*133f0*/  FMUL R4, R4, UR21 ;  /* 0x0000001504047c20 */ /* 0x000fc80008400000 */
[----:B------:R-:W-:-:S05]  /*13400*/  FFMA R4, R172, UR20, R4 ;  /* 0x00000014ac047c23 */ /* 0x000fca0008000004 */
[----:B------:R-:W-:Y:S02]  /*13410*/  F2FP.SATFINITE.E5M2.F32.PACK_AB_MERGE_C R5, RZ, R4, RZ ;  /* 0x00000004ff05723e */ /* 0x000fe400048060ff */
[----:B------:R-:W-:-:S03]  /*13420*/  PRMT R4, RZ, 0x7610, R4 ;  /* 0x00007610ff047816 */ /* 0x000fc60000000004 */
[----:B------:R0:W-:Y:S01]  /*13430*/  @!P3 STG.E.U8 desc[UR14][R24.64+0x51], R5 ;  /* 0x000051051800b986 */ /* 0x0001e2000c10110e */
[----:B------:R-:W-:Y:S05]  /*13440*/  @P5 BRA `(.L_x_124) ;  /* 0x0000000000045947 */ /* 0x000fea0003800000 */
[----:B------:R0:W5:Y:S02]  /*13450*/  LDG.E.U8 R4, desc[UR14][R2.64+0x50] ;  /* 0x0000500e02047981 */ /* 0x000164000c1e1100 */
.L_x_124:
[----:B------:R-:W-:Y:S05]  /*13460*/  BSYNC B1 ;  /* 0x0000000000017941 */ /* 0x000fea0003800000 */
.L_x_123:
[----:B-----5:R-:W-:Y:S01]  /*13470*/  LOP3.LUT R4, R4, 0xff, RZ, 0xc0, !PT ;  /* 0x000000ff04047812 */ /* 0x020fe200078ec0ff */
[----:B------:R-:W-:Y:S01]  /*13480*/  BSSY B1, `(.L_x_125) ;  /* 0x000000b000017945 */ /* 0x000fe20003800000 */
[----:B------:R-:W-:Y:S02]  /*13490*/  ISETP.LT.OR P3, PT, R0, 0x52, !P2 ;  /* 0x000000520000780c */ /* 0x000fe40005761670 */
[----:B------:R-:W-:-:S05]  /*134a0*/  F2FP.F16.E5M2.UNPACK_B R4, R4 ;  /* 0x00000004ff04723e */ /* 0x000fca00020004ff */
[----:B------:R-:W-:-:S05]  /*134b0*/  HADD2.F32 R4, -RZ, R4.H0_H0 ;  /* 0x20000004ff047230 */ /* 0x000fca0000004100 */
[----:B------:R-:W-:-:S04]  /*134c0*/  FMUL R4, R4, UR21 ;  /* 0x0000001504047c20 */ /* 0x000fc80008400000 */
[----:B------:R-:W-:-:S05]  /*134d0*/  FFMA R4, R173, UR20, R4 ;  /* 0x00000014ad047c23 */ /* 0x000fca0008000004 */
[----:B0-----:R-:W-:Y:S02]  /*134e0*/  F2FP.SATFINITE.E5M2.F32.PACK_AB_MERGE_C R5, RZ, R4, RZ ;  /* 0x00000004ff05723e */ /* 0x001fe400048060ff */
[----:B------:R-:W-:-:S03]  /*134f0*/  PRMT R4, RZ, 0x7610, R4 ;  /* 0x00007610ff047816 */ /* 0x000fc60000000004 */
[----:B------:R0:W-:Y:S01]  /*13500*/  @!P5 STG.E.U8 desc[UR14][R26.64+0x50], R5 ;  /* 0x000050051a00d986 */ /* 0x0001e2000c10110e */
[----:B------:R-:W-:Y:S05]  /*13510*/  @P3 BRA `(.L_x_126) ;  /* 0x0000000000043947 */ /* 0x000fea0003800000 */
[----:B------:R0:W5:Y:S02]  /*13520*/  LDG.E.U8 R4, desc[UR14][R2.64+0x51] ;  /* 0x0000510e02047981 */ /* 0x000164000c1e1100 */
.L_x_126:
[----:B------:R-:W-:Y:S05]  /*13530*/  BSYNC B1 ;  /* 0x0000000000017941 */ /* 0x000fea0003800000 */
.L_x_125:
        /* <DEDUP_REMOVED lines=12> */
.L_x_128:
[----:B------:R-:W-:Y:S05]  /*13600*/  BSYNC B1 ;  /* 0x0000000000017941 */ /* 0x000fea0003800000 */
.L_x_127:
        /* <DEDUP_REMOVED lines=12> */
.L_x_130:
[----:B------:R-:W-:Y:S05]  /*136d0*/  BSYNC B1 ;  /* 0x0000000000017941 */ /* 0x000fea0003800000 */
.L_x_129:
[----:B-----5:R-:W-:Y:S01]  /*136e0*/  LOP3.LUT R4, R4, 0xff, RZ, 0xc0, !PT ;  /* 0x000000ff04047812 */ /* 0x020fe200078ec0ff */
[----:B------:R-:W-:Y:S01]  /*136f0*/  BSSY B1, `(.L_x_131) ;  /* 0x000000b000017945 */ /* 0x000fe20003800000 */
[----:B------:R-:W-:Y:S02]  /*13700*/  ISETP.LT.OR P5, PT, R0, 0x59, !P2 ;  /* 0x000000590000780c */ /* 0x000fe400057a1670 */
[----:B------:R-:W-:-:S05]  /*13710*/  F2FP.F16.E5M2.UNPACK_B R4, R4 ;  /* 0x00000004ff04723e */ /* 0x000fca00020004ff */
[----:B------:R-:W-:-:S05]  /*13720*/  HADD2.F32 R4, -RZ, R4.H0_H0 ;  /* 0x20000004ff047230 */ /* 0x000fca0000004100 */
[----:B0-----:R-:W-:Y:S01]  /*13730*/  FMUL R5, R4, UR21 ;  /* 0x0000001504057c20 */ /* 0x001fe20008400000 */
[----:B------:R-:W-:-:S03]  /*13740*/  PRMT R4, RZ, 0x7610, R4 ;  /* 0x00007610ff047816 */ /* 0x000fc60000000004 */
[----:B------:R-:W-:-:S05]  /*13750*/  FFMA R5, R176, UR20, R5 ;  /* 0x00000014b0057c23 */ /* 0x000fca0008000005 */
[----:B------:R-:W-:-:S05]  /*13760*/  F2FP.SATFINITE.E5M2.F32.PACK_AB_MERGE_C R5, RZ, R5, RZ ;  /* 0x00000005ff05723e */ /* 0x000fca00048060ff */
[----:B------:R0:W-:Y:S01]  /*13770*/  @!P3 STG.E.U8 desc[UR14][R24.64+0x59], R5 ;  /* 0x000059051800b986 */ /* 0x0001e2000c10110e */
[----:B------:R-:W-:Y:S05]  /*13780*/  @P5 BRA `(.L_x_132) ;  /* 0x0000000000045947 */ /* 0x000fea0003800000 */
[----:B------:R0:W5:Y:S02]  /*13790*/  LDG.E.U8 R4, desc[UR14][R2.64+0x58] ;  /* 0x0000580e02047981 */ /* 0x000164000c1e1100 */
.L_x_132:
[----:B------:R-:W-:Y:S05]  /*137a0*/  BSYNC B1 ;  /* 0x0000000000017941 */ /* 0x000fea0003800000 */
.L_x_131:
        /* <DEDUP_REMOVED lines=12> */
.L_x_134:
[----:B------:R-:W-:Y:S05]  /*13870*/  BSYNC B1 ;  /* 0x0000000000017941 */ /* 0x000fea0003800000 */
.L_x_133:
        /* <DEDUP_REMOVED lines=12> */
.L_x_136:
[----:B------:R-:W-:Y:S05]  /*13940*/  BSYNC B1 ;  /* 0x0000000000017941 */ /* 0x000fea0003800000 */
.L_x_135:
        /* <DEDUP_REMOVED lines=12> */
.L_x_138:
[----:B------:R-:W-:Y:S05]  /*13a10*/  BSYNC B1 ;  /* 0x0000000000017941 */ /* 0x000fea0003800000 */
.L_x_137:
        /* <DEDUP_REMOVED lines=12> */
.L_x_140:
[----:B------:R-:W-:Y:S05]  /*13ae0*/  BSYNC B1 ;  /* 0x0000000000017941 */ /* 0x000fea0003800000 */
.L_x_139:
        /* <DEDUP_REMOVED lines=12> */
.L_x_142:
[----:B------:R-:W-:Y:S05]  /*13bb0*/  BSYNC B1 ;  /* 0x0000000000017941 */ /* 0x000fea0003800000 */
.L_x_141:
        /* <DEDUP_REMOVED lines=12> */
.L_x_144:
[----:B------:R-:W-:Y:S05]  /*13c80*/  BSYNC B1 ;  /* 0x0000000000017941 */ /* 0x000fea0003800000 */
.L_x_143:
        /* <DEDUP_REMOVED lines=12> */
.L_x_146:
[----:B------:R-:W-:Y:S05]  /*13d50*/  BSYNC B1 ;  /* 0x0000000000017941 */ /* 0x000fea0003800000 */
.L_x_145:
        /* <DEDUP_REMOVED lines=12> */
.L_x_148:
[----:B------:R-:W-:Y:S05]  /*13e20*/  BSYNC B1 ;  /* 0x0000000000017941 */ /* 0x000fea0003800000 */
.L_x_147:
        /* <DEDUP_REMOVED lines=12> */
.L_x_150:
[----:B------:R-:W-:Y:S05]  /*13ef0*/  BSYNC B1 ;  /* 0x0000000000017941 */ /* 0x000fea0003800000 */
.L_x_149:
        /* <DEDUP_REMOVED lines=12> */
.L_x_152:
[----:B------:R-:W-:Y:S05]  /*13fc0*/  BSYNC B1 ;  /* 0x0000000000017941 */ /* 0x000fea0003800000 */
.L_x_151:
        /* <DEDUP_REMOVED lines=12> */
.L_x_154:
[----:B------:R-:W-:Y:S05]  /*14090*/  BSYNC B1 ;  /* 0x0000000000017941 */ /* 0x000fea0003800000 */
.L_x_153:
        /* <DEDUP_REMOVED lines=12> */
.L_x_156:
[----:B------:R-:W-:Y:S05]  /*14160*/  BSYNC B1 ;  /* 0x0000000000017941 */ /* 0x000fea0003800000 */
.L_x_155:
        /* <DEDUP_REMOVED lines=12> */
.L_x_158:
[----:B------:R-:W-:Y:S05]  /*14230*/  BSYNC B1 ;  /* 0x0000000000017941 */ /* 0x000fea0003800000 */
.L_x_157:
        /* <DEDUP_REMOVED lines=12> */
.L_x_160:
[----:B------:R-:W-:Y:S05]  /*14300*/  BSYNC B1 ;  /* 0x0000000000017941 */ /* 0x000fea0003800000 */
.L_x_159:
        /* <DEDUP_REMOVED lines=12> */
.L_x_162:
[----:B------:R-:W-:Y:S05]  /*143d0*/  BSYNC B1 ;  /* 0x0000000000017941 */ /* 0x000fea0003800000 */
.L_x_161:
        /* <DEDUP_REMOVED lines=12> */
.L_x_164:
[----:B------:R-:W-:Y:S05]  /*144a0*/  BSYNC B1 ;  /* 0x0000000000017941 */ /* 0x000fea0003800000 */
.L_x_163:
        /* <DEDUP_REMOVED lines=12> */
.L_x_166:
[----:B------:R-:W-:Y:S05]  /*14570*/  BSYNC B1 ;  /* 0x0000000000017941 */ /* 0x000fea0003800000 */
.L_x_165:
        /* <DEDUP_REMOVED lines=12> */
.L_x_168:
[----:B------:R-:W-:Y:S05]  /*14640*/  BSYNC B1 ;  /* 0x0000000000017941 */ /* 0x000fea0003800000 */
.L_x_167:
        /* <DEDUP_REMOVED lines=12> */
.L_x_170:
[----:B------:R-:W-:Y:S05]  /*14710*/  BSYNC B1 ;  /* 0x0000000000017941 */ /* 0x000fea0003800000 */
.L_x_169:
        /* <DEDUP_REMOVED lines=12> */
.L_x_172:
[----:B------:R-:W-:Y:S05]  /*147e0*/  BSYNC B1 ;  /* 0x0000000000017941 */ /* 0x000fea0003800000 */
.L_x_171:
        /* <DEDUP_REMOVED lines=12> */
.L_x_174:
[----:B------:R-:W-:Y:S05]  /*148b0*/  BSYNC B1 ;  /* 0x0000000000017941 */ /* 0x000fea0003800000 */
.L_x_173:
        /* <DEDUP_REMOVED lines=12> */
.L_x_176:
[----:B------:R-:W-:Y:S05]  /*14980*/  BSYNC B1 ;  /* 0x0000000000017941 */ /* 0x000fea0003800000 */
.L_x_175:
        /* <DEDUP_REMOVED lines=12> */
.L_x_178:
[----:B------:R-:W-:Y:S05]  /*14a50*/  BSYNC B1 ;  /* 0x0000000000017941 */ /* 0x000fea0003800000 */
.L_x_177:
        /* <DEDUP_REMOVED lines=12> */
.L_x_180:
[----:B------:R-:W-:Y:S05]  /*14b20*/  BSYNC B1 ;  /* 0x0000000000017941 */ /* 0x000fea0003800000 */
.L_x_179:
        /* <DEDUP_REMOVED lines=12> */
.L_x_182:
[----:B------:R-:W-:Y:S05]  /*14bf0*/  BSYNC B1 ;  /* 0x0000000000017941 */ /* 0x000fea0003800000 */
.L_x_181:
        /* <DEDUP_REMOVED lines=12> */
.L_x_184:
[----:B------:R-:W-:Y:S05]  /*14cc0*/  BSYNC B1 ;  /* 0x0000000000017941 */ /* 0x000fea0003800000 */
.L_x_183:
        /* <DEDUP_REMOVED lines=12> */
.L_x_186:
[----:B------:R-:W-:Y:S05]  /*14d90*/  BSYNC B1 ;  /* 0x0000000000017941 */ /* 0x000fea0003800000 */
.L_x_185:
        /* <DEDUP_REMOVED lines=12> */
.L_x_188:
[----:B------:R-:W-:Y:S05]  /*14e60*/  BSYNC B1 ;  /* 0x0000000000017941 */ /* 0x000fea0003800000 */
.L_x_187:
        /* <DEDUP_REMOVED lines=12> */
.L_x_190:
[----:B------:R-:W-:Y:S05]  /*14f30*/  BSYNC B1 ;  /* 0x0000000000017941 */ /* 0x000fea0003800000 */
.L_x_189:
        /* <DEDUP_REMOVED lines=12> */
.L_x_192:
[----:B------:R-:W-:Y:S05]  /*15000*/  BSYNC B1 ;  /* 0x0000000000017941 */ /* 0x000fea0003800000 */
.L_x_191:
        /* <DEDUP_REMOVED lines=12> */
.L_x_194:
[----:B------:R-:W-:Y:S05]  /*150d0*/  BSYNC B1 ;  /* 0x0000000000017941 */ /* 0x000fea0003800000 */
.L_x_193:
        /* <DEDUP_REMOVED lines=12> */
.L_x_196:
[----:B------:R-:W-:Y:S05]  /*151a0*/  BSYNC B1 ;  /* 0x0000000000017941 */ /* 0x000fea0003800000 */
.L_x_195:
        /* <DEDUP_REMOVED lines=12> */
.L_x_198:
[----:B------:R-:W-:Y:S05]  /*15270*/  BSYNC B1 ;  /* 0x0000000000017941 */ /* 0x000fea0003800000 */
.L_x_197:
        /* <DEDUP_REMOVED lines=12> */
.L_x_200:
[----:B------:R-:W-:Y:S05]  /*15340*/  BSYNC B1 ;  /* 0x0000000000017941 */ /* 0x000fea0003800000 */
.L_x_199:
        /* <DEDUP_REMOVED lines=12> */
.L_x_202:
[----:B------:R-:W-:Y:S05]  /*15410*/  BSYNC B1 ;  /* 0x0000000000017941 */ /* 0x000fea0003800000 */
.L_x_201:
        /* <DEDUP_REMOVED lines=12> */
.L_x_204:
[----:B------:R-:W-:Y:S05]  /*154e0*/  BSYNC B1 ;  /* 0x0000000000017941 */ /* 0x000fea0003800000 */
.L_x_203:
        /* <DEDUP_REMOVED lines=12> */
.L_x_206:
[----:B------:R-:W-:Y:S05]  /*155b0*/  BSYNC B1 ;  /* 0x0000000000017941 */ /* 0x000fea0003800000 */
.L_x_205:
        /* <DEDUP_REMOVED lines=12> */
.L_x_208:
[----:B------:R-:W-:Y:S05]  /*15680*/  BSYNC B1 ;  /* 0x0000000000017941 */ /* 0x000fea0003800000 */
.L_x_207:
        /* <DEDUP_REMOVED lines=12> */
.L_x_210:
[----:B------:R-:W-:Y:S05]  /*15750*/  BSYNC B1 ;  /* 0x0000000000017941 */ /* 0x000fea0003800000 */
.L_x_209:
        /* <DEDUP_REMOVED lines=12> */
.L_x_212:
[----:B------:R-:W-:Y:S05]  /*15820*/  BSYNC B1 ;  /* 0x0000000000017941 */ /* 0x000fea0003800000 */
.L_x_211:
        /* <DEDUP_REMOVED lines=12> */
.L_x_214:
[----:B------:R-:W-:Y:S05]  /*158f0*/  BSYNC B1 ;  /* 0x0000000000017941 */ /* 0x000fea0003800000 */
.L_x_213:
        /* <DEDUP_REMOVED lines=12> */
.L_x_216:
[----:B------:R-:W-:Y:S05]  /*159c0*/  BSYNC B1 ;  /* 0x0000000000017941 */ /* 0x000fea0003800000 */
.L_x_215:
        /* <DEDUP_REMOVED lines=12> */
.L_x_218:
[----:B------:R-:W-:Y:S05]  /*15a90*/  BSYNC B1 ;  /* 0x0000000000017941 */ /* 0x000fea0003800000 */
.L_x_217:
        /* <DEDUP_REMOVED lines=12> */
.L_x_220:
[----:B------:R-:W-:Y:S05]  /*15b60*/  BSYNC B1 ;  /* 0x0000000000017941 */ /* 0x000fea0003800000 */
.L_x_219:
        /* <DEDUP_REMOVED lines=12> */
.L_x_222:
[----:B------:R-:W-:Y:S05]  /*15c30*/  BSYNC B1 ;  /* 0x0000000000017941 */ /* 0x000fea0003800000 */
.L_x_221:
        /* <DEDUP_REMOVED lines=12> */
.L_x_224:
[----:B------:R-:W-:Y:S05]  /*15d00*/  BSYNC B1 ;  /* 0x0000000000017941 */ /* 0x000fea0003800000 */
.L_x_223:
        /* <DEDUP_REMOVED lines=12> */
.L_x_226:
[----:B------:R-:W-:Y:S05]  /*15dd0*/  BSYNC B1 ;  /* 0x0000000000017941 */ /* 0x000fea0003800000 */
.L_x_225:
        /* <DEDUP_REMOVED lines=12> */
.L_x_228:
[----:B------:R-:W-:Y:S05]  /*15ea0*/  BSYNC B1 ;  /* 0x0000000000017941 */ /* 0x000fea0003800000 */
.L_x_227:
        /* <DEDUP_REMOVED lines=12> */
.L_x_230:
[----:B------:R-:W-:Y:S05]  /*15f70*/  BSYNC B1 ;  /* 0x0000000000017941 */ /* 0x000fea0003800000 */
.L_x_229:
        /* <DEDUP_REMOVED lines=12> */
.L_x_232:
[----:B------:R-:W-:Y:S05]  /*16040*/  BSYNC B1 ;  /* 0x0000000000017941 */ /* 0x000fea0003800000 */
.L_x_231:
        /* <DEDUP_REMOVED lines=12> */
.L_x_234:
[----:B------:R-:W-:Y:S05]  /*16110*/  BSYNC B1 ;  /* 0x0000000000017941 */ /* 0x000fea0003800000 */
.L_x_233:
        /* <DEDUP_REMOVED lines=12> */
.L_x_236:
[----:B------:R-:W-:Y:S05]  /*161e0*/  BSYNC B1 ;  /* 0x0000000000017941 */ /* 0x000fea0003800000 */
.L_x_235:
        /* <DEDUP_REMOVED lines=12> */
.L_x_238:
[----:B------:R-:W-:Y:S05]  /*162b0*/  BSYNC B1 ;  /* 0x0000000000017941 */ /* 0x000fea0003800000 */
.L_x_237:
        /* <DEDUP_REMOVED lines=12> */
.L_x_240:
[----:B------:R-:W-:Y:S05]  /*16380*/  BSYNC B1 ;  /* 0x0000000000017941 */ /* 0x000fea0003800000 */
.L_x_239:
        /* <DEDUP_REMOVED lines=12> */
.L_x_242:
[----:B------:R-:W-:Y:S05]  /*16450*/  BSYNC B1 ;  /* 0x0000000000017941 */ /* 0x000fea0003800000 */
.L_x_241:
        /* <DEDUP_REMOVED lines=12> */
.L_x_244:
[----:B------:R-:W-:Y:S05]  /*16520*/  BSYNC B1 ;  /* 0x0000000000017941 */ /* 0x000fea0003800000 */
.L_x_243:
        /* <DEDUP_REMOVED lines=12> */
.L_x_246:
[----:B------:R-:W-:Y:S05]  /*165f0*/  BSYNC B1 ;  /* 0x0000000000017941 */ /* 0x000fea0003800000 */
.L_x_245:
        /* <DEDUP_REMOVED lines=12> */
.L_x_248:
[----:B------:R-:W-:Y:S05]  /*166c0*/  BSYNC B1 ;  /* 0x0000000000017941 */ /* 0x000fea0003800000 */
.L_x_247:
        /* <DEDUP_REMOVED lines=12> */
.L_x_250:
[----:B------:R-:W-:Y:S05]  /*16790*/  BSYNC B1 ;  /* 0x0000000000017941 */ /* 0x000fea0003800000 */
.L_x_249:
        /* <DEDUP_REMOVED lines=12> */
.L_x_252:
[----:B------:R-:W-:Y:S05]  /*16860*/  BSYNC B1 ;  /* 0x0000000000017941 */ /* 0x000fea0003800000 */
.L_x_251:
        /* <DEDUP_REMOVED lines=12> */
.L_x_254:
[----:B------:R-:W-:Y:S05]  /*16930*/  BSYNC B1 ;  /* 0x0000000000017941 */ /* 0x000fea0003800000 */
.L_x_253:
[----:B0-----:R-:W2:Y:S01]  /*16940*/  LDL.LU R5, [R1+0x200] ;  /* 0x0002000001057983 */ /* 0x001ea20000300800 */
[----:B-----5:R-:W-:Y:S01]  /*16950*/  LOP3.LUT R4, R4, 0xff, RZ, 0xc0, !PT ;  /* 0x000000ff04047812 */ /* 0x020fe200078ec0ff */
[----:B------:R-:W-:Y:S01]  /*16960*/  BSSY B1, `(.L_x_255) ;  /* 0x000000b000017945 */ /* 0x000fe20003800000 */
[----:B------:R-:W-:Y:S02]  /*16970*/  ISETP.LT.OR P5, PT, R0, 0xd9, !P1 ;  /* 0x000000d90000780c */ /* 0x000fe40004fa1670 */
[----:B------:R-:W-:-:S05]  /*16980*/  F2FP.F16.E5M2.UNPACK_B R4, R4 ;  /* 0x00000004ff04723e */ /* 0x000fca00020004ff */
[----:B------:R-:W-:-:S05]  /*16990*/  HADD2.F32 R4, -RZ, R4.H0_H0 ;  /* 0x20000004ff047230 */ /* 0x000fca0000004100 */
[----:B------:R-:W-:-:S04]  /*169a0*/  FMUL R4, R4, UR21 ;  /* 0x0000001504047c20 */ /* 0x000fc80008400000 */
[----:B--2---:R-:W-:-:S05]  /*169b0*/  FFMA R4, R5, UR20, R4 ;  /* 0x0000001405047c23 */ /* 0x004fca0008000004 */
[----:B------:R-:W-:Y:S02]  /*169c0*/  F2FP.SATFINITE.E5M2.F32.PACK_AB_MERGE_C R5, RZ, R4, RZ ;  /* 0x00000004ff05723e */ /* 0x000fe400048060ff */
[----:B------:R-:W-:-:S03]  /*169d0*/  PRMT R4, RZ, 0x7610, R4 ;  /* 0x00007610ff047816 */ /* 0x000fc60000000004 */
[----:B------:R0:W-:Y:S01]  /*169e0*/  @!P3 STG.E.U8 desc[UR14][R26.64+0xd1], R5 ;  /* 0x0000d1051a00b986 */ /* 0x0001e2000c10110e */
[----:B------:R-:W-:Y:S05]  /*169f0*/  @P5 BRA `(.L_x_256) ;  /* 0x0000000000045947 */ /* 0x000fea0003800000 */
[----:B------:R2:W5:Y:S02]  /*16a00*/  LDG.E.U8 R4, desc[UR14][R32.64+0xd8] ;  /* 0x0000d80e20047981 */ /* 0x000564000c1e1100 */
.L_x_256:
[----:B------:R-:W-:Y:S05]  /*16a10*/  BSYNC B1 ;  /* 0x0000000000017941 */ /* 0x000fea0003800000 */
.L_x_255:
[----:B0-----:R-:W3:Y:S01]  /*16a20*/  LDL.LU R5, [R1+0x204] ;  /* 0x0002040001057983 */ /* 0x001ee20000300800 */
[----:B-----5:R-:W-:Y:S01]  /*16a30*/  LOP3.LUT R4, R4, 0xff, RZ, 0xc0, !PT ;  /* 0x000000ff04047812 */ /* 0x020fe200078ec0ff */
[----:B------:R-:W-:Y:S01]  /*16a40*/  BSSY B1, `(.L_x_257) ;  /* 0x000000b000017945 */ /* 0x000fe20003800000 */
[----:B------:R-:W-:Y:S02]  /*16a50*/  ISETP.LT.OR P3, PT, R0, 0xda, !P1 ;  /* 0x000000da0000780c */ /* 0x000fe40004f61670 */
[----:B------:R-:W-:-:S05]  /*16a60*/  F2FP.F16.E5M2.UNPACK_B R4, R4 ;  /* 0x00000004ff04723e */ /* 0x000fca00020004ff */
[----:B------:R-:W-:-:S05]  /*16a70*/  HADD2.F32 R4, -RZ, R4.H0_H0 ;  /* 0x20000004ff047230 */ /* 0x000fca0000004100 */
[----:B------:R-:W-:-:S04]  /*16a80*/  FMUL R4, R4, UR21 ;  /* 0x0000001504047c20 */ /* 0x000fc80008400000 */
[----:B---3--:R-:W-:-:S05]  /*16a90*/  FFMA R4, R5, UR20, R4 ;  /* 0x0000001405047c23 */ /* 0x008fca0008000004 */
[----:B------:R-:W-:Y:S02]  /*16aa0*/  F2FP.SATFINITE.E5M2.F32.PACK_AB_MERGE_C R5, RZ, R4, RZ ;  /* 0x00000004ff05723e */ /* 0x000fe400048060ff */
[----:B------:R-:W-:-:S03]  /*16ab0*/  PRMT R4, RZ, 0x7610, R4 ;  /* 0x00007610ff047816 */ /* 0x000fc60000000004 */
[----:B------:R0:W-:Y:S01]  /*16ac0*/  @!P5 STG.E.U8 desc[UR14][R24.64+0xd8], R5 ;  /* 0x0000d8051800d986 */ /* 0x0001e2000c10110e */
[----:B------:R-:W-:Y:S05]  /*16ad0*/  @P3 BRA `(.L_x_258) ;  /* 0x0000000000043947 */ /* 0x000fea0003800000 */
[----:B------:R3:W5:Y:S02]  /*16ae0*/  LDG.E.U8 R4, desc[UR14][R32.64+0xd9] ;  /* 0x0000d90e20047981 */ /* 0x000764000c1e1100 */
.L_x_258:
[----:B------:R-:W-:Y:S05]  /*16af0*/  BSYNC B1 ;  /* 0x0000000000017941 */ /* 0x000fea0003800000 */
.L_x_257:
        /* <DEDUP_REMOVED lines=13> */
.L_x_260:
[----:B------:R-:W-:Y:S05]  /*16bd0*/  BSYNC B1 ;  /* 0x0000000000017941 */ /* 0x000fea0003800000 */
.L_x_259:
        /* <DEDUP_REMOVED lines=13> */
.L_x_262:
[----:B------:R-:W-:Y:S05]  /*16cb0*/  BSYNC B1 ;  /* 0x0000000000017941 */ /* 0x000fea0003800000 */
.L_x_261:
        /* <DEDUP_REMOVED lines=13> */
.L_x_264:
[----:B------:R-:W-:Y:S05]  /*16d90*/  BSYNC B1 ;  /* 0x0000000000017941 */ /* 0x000fea0003800000 */
.L_x_263:
        /* <DEDUP_REMOVED lines=13> */
.L_x_266:
[----:B------:R-:W-:Y:S05]  /*16e70*/  BSYNC B1 ;  /* 0x0000000000017941 */ /* 0x000fea0003800000 */
.L_x_265:
        /* <DEDUP_REMOVED lines=13> */
.L_x_268:
[----:B------:R-:W-:Y:S05]  /*16f50*/  BSYNC B1 ;  /* 0x0000000000017941 */ /* 0x000fea0003800000 */
.L_x_267:
        /* <DEDUP_REMOVED lines=13> */
.L_x_270:
[----:B------:R-:W-:Y:S05]  /*17030*/  BSYNC B1 ;  /* 0x0000000000017941 */ /* 0x000fea0003800000 */
.L_x_269:
        /* <DEDUP_REMOVED lines=13> */
.L_x_272:
[----:B------:R-:W-:Y:S05]  /*17110*/  BSYNC B1 ;  /* 0x0000000000017941 */ /* 0x000fea0003800000 */
.L_x_271:
        /* <DEDUP_REMOVED lines=13> */
.L_x_274:
[----:B------:R-:W-:Y:S05]  /*171f0*/  BSYNC B1 ;  /* 0x0000000000017941 */ /* 0x000fea0003800000 */
.L_x_273:
        /* <DEDUP_REMOVED lines=13> */
.L_x_276:
[----:B------:R-:W-:Y:S05]  /*172d0*/  BSYNC B1 ;  /* 0x0000000000017941 */ /* 0x000fea0003800000 */
.L_x_275:
        /* <DEDUP_REMOVED lines=13> */
.L_x_278:
[----:B------:R-:W-:Y:S05]  /*173b0*/  BSYNC B1 ;  /* 0x0000000000017941 */ /* 0x000fea0003800000 */
.L_x_277:
        /* <DEDUP_REMOVED lines=13> */
.L_x_280:
[----:B------:R-:W-:Y:S05]  /*17490*/  BSYNC B1 ;  /* 0x0000000000017941 */ /* 0x000fea0003800000 */
.L_x_279:
        /* <DEDUP_REMOVED lines=13> */
.L_x_282:
[----:B------:R-:W-:Y:S05]  /*17570*/  BSYNC B1 ;  /* 0x0000000000017941 */ /* 0x000fea0003800000 */
.L_x_281:
        /* <DEDUP_REMOVED lines=13> */
.L_x_284:
[----:B------:R-:W-:Y:S05]  /*17650*/  BSYNC B1 ;  /* 0x0000000000017941 */ /* 0x000fea0003800000 */
.L_x_283:
        /* <DEDUP_REMOVED lines=13> */
.L_x_286:
[----:B------:R-:W-:Y:S05]  /*17730*/  BSYNC B1 ;  /* 0x0000000000017941 */ /* 0x000fea0003800000 */
.L_x_285:
        /* <DEDUP_REMOVED lines=13> */
.L_x_288:
[----:B------:R-:W-:Y:S05]  /*17810*/  BSYNC B1 ;  /* 0x0000000000017941 */ /* 0x000fea0003800000 */
.L_x_287:
        /* <DEDUP_REMOVED lines=13> */
.L_x_290:
[----:B------:R-:W-:Y:S05]  /*178f0*/  BSYNC B1 ;  /* 0x0000000000017941 */ /* 0x000fea0003800000 */
.L_x_289:
        /* <DEDUP_REMOVED lines=13> */
.L_x_292:
[----:B------:R-:W-:Y:S05]  /*179d0*/  BSYNC B1 ;  /* 0x0000000000017941 */ /* 0x000fea0003800000 */
.L_x_291:
        /* <DEDUP_REMOVED lines=13> */
.L_x_294:
[----:B------:R-:W-:Y:S05]  /*17ab0*/  BSYNC B1 ;  /* 0x0000000000017941 */ /* 0x000fea0003800000 */
.L_x_293:
[----:B------:R-:W2:Y:S01]  /*17ac0*/  LDL.LU R7, [R1+0x250] ;  /* 0x0002500001077983 */ /* 0x000ea20000300800 */
[----:B-----5:R-:W-:Y:S01]  /*17ad0*/  LOP3.LUT R4, R4, 0xff, RZ, 0xc0, !PT ;  /* 0x000000ff04047812 */ /* 0x020fe200078ec0ff */
[----:B------:R-:W-:Y:S01]  /*17ae0*/  BSSY B1, `(.L_x_295) ;  /* 0x0000013000017945 */ /* 0x000fe20003800000 */
[----:B0-----:R-:W-:Y:S02]  /*17af0*/  IADD3 R5, P1, R35, 0x80, RZ ;  /* 0x0000008023057810 */ /* 0x001fe40007f3e0ff */
[----:B------:R-:W-:-:S03]  /*17b00*/  F2FP.F16.E5M2.UNPACK_B R4, R4 ;  /* 0x00000004ff04723e */ /* 0x000fc600020004ff */
[----:B--234-:R-:W-:Y:S01]  /*17b10*/  IMAD.X R2, RZ, RZ, R39, P1 ;  /* 0x000000ffff027224 */ /* 0x01cfe200008e0627 */
[----:B------:R-:W-:Y:S01]  /*17b20*/  ISETP.GE.AND P1, PT, R34, 0x81, PT ;  /* 0x000000812200780c */ /* 0x000fe20003f26270 */
[----:B------:R-:W-:Y:S02]  /*17b30*/  HADD2.F32 R4, -RZ, R4.H0_H0 ;  /* 0x20000004ff047230 */ /* 0x000fe40000004100 */
[----:B------:R-:W-:Y:S01]  /*17b40*/  IMAD R6, R2, UR6, RZ ;  /* 0x0000000602067c24 */ /* 0x000fe2000f8e02ff */
[----:B------:R-:W-:Y:S01]  /*17b50*/  ISETP.LT.OR P5, PT, R0, 0x1, !P1 ;  /* 0x000000010000780c */ /* 0x000fe20004fa1670 */
[----:B------:R-:W-:-:S04]  /*17b60*/  IMAD.WIDE.U32 R2, R5, UR6, R36 ;  /* 0x0000000605027c25 */ /* 0x000fc8000f8e0024 */
[----:B------:R-:W-:Y:S01]  /*17b70*/  FMUL R4, R4, UR21 ;  /* 0x0000001504047c20 */ /* 0x000fe20008400000 */
[----:B------:R-:W-:Y:S01]  /*17b80*/  IMAD R5, R5, UR7, R6 ;  /* 0x0000000705057c24 */ /* 0x000fe2000f8e0206 */
[----:B------:R-:W-:-:S04]  /*17b90*/  IADD3 R2, P3, R2, UR10, RZ ;  /* 0x0000000a02027c10 */ /* 0x000fc8000ff7e0ff */
[----:B------:R-:W-:Y:S01]  /*17ba0*/  IADD3.X R3, R3, UR11, R5, P3, !PT ;  /* 0x0000000b03037c10 */ /* 0x000fe20009ffe405 */
[----:B------:R-:W-:-:S05]  /*17bb0*/  FFMA R4, R7, UR20, R4 ;  /* 0x0000001407047c23 */ /* 0x000fca0008000004 */
[----:B------:R-:W-:Y:S02]  /*17bc0*/  F2FP.SATFINITE.E5M2.F32.PACK_AB_MERGE_C R7, RZ, R4, RZ ;  /* 0x00000004ff07723e */ /* 0x000fe400048060ff */
[----:B------:R-:W-:-:S03]  /*17bd0*/  PRMT R4, RZ, 0x7610, R4 ;  /* 0x00007610ff047816 */ /* 0x000fc60000000004 */
[----:B------:R0:W-:Y:S01]  /*17be0*/  @!P2 STG.E.U8 desc[UR14][R26.64+0xf9], R7 ;  /* 0x0000f9071a00a986 */ /* 0x0001e2000c10110e */
[----:B------:R-:W-:Y:S05]  /*17bf0*/  @P5 BRA `(.L_x_296) ;  /* 0x0000000000045947 */ /* 0x000fea0003800000 */
[----:B------:R2:W5:Y:S02]  /*17c00*/  LDG.E.U8 R4, desc[UR14][R2.64] ;  /* 0x0000000e02047981 */ /* 0x000564000c1e1100 */
.L_x_296:
[----:B------:R-:W-:Y:S05]  /*17c10*/  BSYNC B1 ;  /* 0x0000000000017941 */ /* 0x000fea0003800000 */
.L_x_295:
[----:B------:R-:W3:Y:S01]  /*17c20*/  LDL.LU R5, [R1+0x254] ;  /* 0x0002540001057983 */ /* 0x000ee20000300800 */
        /* <DEDUP_REMOVED lines=12> */
.L_x_298:
[----:B------:R-:W-:Y:S05]  /*17cf0*/  BSYNC B1 ;  /* 0x0000000000017941 */ /* 0x000fea0003800000 */
.L_x_297:
[----:B---3--:R-:W3:Y:S01]  /*17d00*/  LDL.LU R5, [R1+0x258] ;  /* 0x0002580001057983 */ /* 0x008ee20000300800 */
[----:B-----5:R-:W-:Y:S01]  /*17d10*/  LOP3.LUT R4, R4, 0xff, RZ, 0xc0, !PT ;  /* 0x000000ff04047812 */ /* 0x020fe200078ec0ff */
[----:B------:R-:W-:Y:S01]  /*17d20*/  BSSY B1, `(.L_x_299) ;  /* 0x0000013000017945 */ /* 0x000fe20003800000 */
[----:B------:R-:W-:Y:S02]  /*17d30*/  IADD3 R35, P2, R35, 0x88, RZ ;  /* 0x0000008823237810 */ /* 0x000fe40007f5e0ff */
[----:B------:R-:W-:Y:S02]  /*17d40*/  F2FP.F16.E5M2.UNPACK_B R4, R4 ;  /* 0x00000004ff04723e */ /* 0x000fe400020004ff */
[----:B------:R-:W-:Y:S01]  /*17d50*/  PRMT R6, RZ, 0x7610, R6 ;  /* 0x00007610ff067816 */ /* 0x000fe20000000006 */
[----:B------:R-:W-:Y:S01]  /*17d60*/  IMAD.X R38, RZ, RZ, R39, P2 ;  /* 0x000000ffff267224 */ /* 0x000fe200010e0627 */
[----:B------:R-:W-:Y:S01]  /*17d70*/  ISETP.GE.AND P2, PT, R34, 0x89, PT ;  /* 0x000000892200780c */ /* 0x000fe20003f46270 */
[----:B------:R-:W-:-:S02]  /*17d80*/  HADD2.F32 R4, -RZ, R4.H0_H0 ;  /* 0x20000004ff047230 */ /* 0x000fc40000004100 */
[----:B------:R-:W-:Y:S01]  /*17d90*/  IMAD R38, R38, UR6, RZ ;  /* 0x0000000626267c24 */ /* 0x000fe2000f8e02ff */
[----:B------:R-:W-:Y:S01]  /*17da0*/  ISETP.LT.OR P5, PT, R0, 0x1, !P2 ;  /* 0x000000010000780c */ /* 0x000fe200057a1670 */
[----:B------:R-:W-:-:S04]  /*17db0*/  IMAD.WIDE.U32 R36, R35, UR6, R36 ;  /* 0x0000000623247c25 */ /* 0x000fc8000f8e0024 */
[----:B------:R-:W-:Y:S01]  /*17dc0*/  FMUL R4, R4, UR21 ;  /* 0x0000001504047c20 */ /* 0x000fe20008400000 */
[----:B------:R-:W-:-:S03]  /*17dd0*/  IMAD R35, R35, UR7, R38 ;  /* 0x0000000723237c24 */ /* 0x000fc6000f8e0226 */
[----:B---3--:R-:W-:Y:S01]  /*17de0*/  FFMA R5, R5, UR20, R4 ;  /* 0x0000001405057c23 */ /* 0x008fe20008000004 */
[----:B------:R-:W-:-:S04]  /*17df0*/  IADD3 R4, P6, R36, UR10, RZ ;  /* 0x0000000a24047c10 */ /* 0x000fc8000ffde0ff */
[----:B0-----:R-:W-:Y:S02]  /*17e00*/  F2FP.SATFINITE.E5M2.F32.PACK_AB_MERGE_C R7, RZ, R5, RZ ;  /* 0x00000005ff07723e */ /* 0x001fe400048060ff */
[----:B------:R-:W-:-:S03]  /*17e10*/  IADD3.X R5, R37, UR11, R35, P6, !PT ;  /* 0x0000000b25057c10 */ /* 0x000fc6000b7fe423 */
[----:B------:R0:W-:Y:S01]  /*17e20*/  @!P3 STG.E.U8 desc[UR14][R30.64+0x1], R7 ;  /* 0x000001071e00b986 */ /* 0x0001e2000c10110e */
[----:B------:R-:W-:Y:S05]  /*17e30*/  @P5 BRA `(.L_x_300) ;  /* 0x0000000000045947 */ /* 0x000fea0003800000 */
[----:B------:R3:W5:Y:S02]  /*17e40*/  LDG.E.U8 R6, desc[UR14][R4.64] ;  /* 0x0000000e04067981 */ /* 0x000764000c1e1100 */
.L_x_300:
[----:B------:R-:W-:Y:S05]  /*17e50*/  BSYNC B1 ;  /* 0x0000000000017941 */ /* 0x000fea0003800000 */
.L_x_299:
        /* <DEDUP_REMOVED lines=13> */
.L_x_302:
[----:B------:R-:W-:Y:S05]  /*17f30*/  BSYNC B1 ;  /* 0x0000000000017941 */ /* 0x000fea0003800000 */
.L_x_301:
        /* <DEDUP_REMOVED lines=13> */
.L_x_304:
[----:B------:R-:W-:Y:S05]  /*18010*/  BSYNC B1 ;  /* 0x0000000000017941 */ /* 0x000fea0003800000 */
.L_x_303:
        /* <DEDUP_REMOVED lines=13> */
.L_x_306:
[----:B------:R-:W-:Y:S05]  /*180f0*/  BSYNC B1 ;  /* 0x0000000000017941 */ /* 0x000fea0003800000 */
.L_x_305:
        /* <DEDUP_REMOVED lines=13> */
.L_x_308:
[----:B------:R-:W-:Y:S05]  /*181d0*/  BSYNC B1 ;  /* 0x0000000000017941 */ /* 0x000fea0003800000 */
.L_x_307:
        /* <DEDUP_REMOVED lines=13> */
.L_x_310:
[----:B------:R-:W-:Y:S05]  /*182b0*/  BSYNC B1 ;  /* 0x0000000000017941 */ /* 0x000fea0003800000 */
.L_x_309:
        /* <DEDUP_REMOVED lines=13> */
.L_x_312:
[----:B------:R-:W-:Y:S05]  /*18390*/  BSYNC B1 ;  /* 0x0000000000017941 */ /* 0x000fea0003800000 */
.L_x_311:
        /* <DEDUP_REMOVED lines=13> */
.L_x_314:
[----:B------:R-:W-:Y:S05]  /*18470*/  BSYNC B1 ;  /* 0x0000000000017941 */ /* 0x000fea0003800000 */
.L_x_313:
        /* <DEDUP_REMOVED lines=13> */
.L_x_316:
[----:B------:R-:W-:Y:S05]  /*18550*/  BSYNC B1 ;  /* 0x0000000000017941 */ /* 0x000fea0003800000 */
.L_x_315:
        /* <DEDUP_REMOVED lines=13> */
.L_x_318:
[----:B------:R-:W-:Y:S05]  /*18630*/  BSYNC B1 ;  /* 0x0000000000017941 */ /* 0x000fea0003800000 */
.L_x_317:
        /* <DEDUP_REMOVED lines=13> */
.L_x_320:
[----:B------:R-:W-:Y:S05]  /*18710*/  BSYNC B1 ;  /* 0x0000000000017941 */ /* 0x000fea0003800000 */
.L_x_319:
        /* <DEDUP_REMOVED lines=13> */
.L_x_322:
[----:B------:R-:W-:Y:S05]  /*187f0*/  BSYNC B1 ;  /* 0x0000000000017941 */ /* 0x000fea0003800000 */
.L_x_321:
        /* <DEDUP_REMOVED lines=13> */
.L_x_324:
[----:B------:R-:W-:Y:S05]  /*188d0*/  BSYNC B1 ;  /* 0x0000000000017941 */ /* 0x000fea0003800000 */
.L_x_323:
        /* <DEDUP_REMOVED lines=13> */
.L_x_326:
[----:B------:R-:W-:Y:S05]  /*189b0*/  BSYNC B1 ;  /* 0x0000000000017941 */ /* 0x000fea0003800000 */
.L_x_325:
        /* <DEDUP_REMOVED lines=13> */
.L_x_328:
[----:B------:R-:W-:Y:S05]  /*18a90*/  BSYNC B1 ;  /* 0x0000000000017941 */ /* 0x000fea0003800000 */
.L_x_327:
        /* <DEDUP_REMOVED lines=13> */
.L_x_330:
[----:B------:R-:W-:Y:S05]  /*18b70*/  BSYNC B1 ;  /* 0x0000000000017941 */ /* 0x000fea0003800000 */
.L_x_329:
        /* <DEDUP_REMOVED lines=13> */
.L_x_332:
[----:B------:R-:W-:Y:S05]  /*18c50*/  BSYNC B1 ;  /* 0x0000000000017941 */ /* 0x000fea0003800000 */
.L_x_331:
        /* <DEDUP_REMOVED lines=13> */
.L_x_334:
[----:B------:R-:W-:Y:S05]  /*18d30*/  BSYNC B1 ;  /* 0x0000000000017941 */ /* 0x000fea0003800000 */
.L_x_333:
        /* <DEDUP_REMOVED lines=13> */
.L_x_336:
[----:B------:R-:W-:Y:S05]  /*18e10*/  BSYNC B1 ;  /* 0x0000000000017941 */ /* 0x000fea0003800000 */
.L_x_335:
        /* <DEDUP_REMOVED lines=13> */
.L_x_338:
[----:B------:R-:W-:Y:S05]  /*18ef0*/  BSYNC B1 ;  /* 0x0000000000017941 */ /* 0x000fea0003800000 */
.L_x_337:
        /* <DEDUP_REMOVED lines=13> */
.L_x_340:
[----:B------:R-:W-:Y:S05]  /*18fd0*/  BSYNC B1 ;  /* 0x0000000000017941 */ /* 0x000fea0003800000 */
.L_x_339:
        /* <DEDUP_REMOVED lines=13> */
.L_x_342:
[----:B------:R-:W-:Y:S05]  /*190b0*/  BSYNC B1 ;  /* 0x0000000000017941 */ /* 0x000fea0003800000 */
.L_x_341:
        /* <DEDUP_REMOVED lines=13> */
.L_x_344:
[----:B------:R-:W-:Y:S05]  /*19190*/  BSYNC B1 ;  /* 0x0000000000017941 */ /* 0x000fea0003800000 */
.L_x_343:
        /* <DEDUP_REMOVED lines=13> */
.L_x_346:
[----:B------:R-:W-:Y:S05]  /*19270*/  BSYNC B1 ;  /* 0x0000000000017941 */ /* 0x000fea0003800000 */
.L_x_345:
        /* <DEDUP_REMOVED lines=13> */
.L_x_348:
[----:B------:R-:W-:Y:S05]  /*19350*/  BSYNC B1 ;  /* 0x0000000000017941 */ /* 0x000fea0003800000 */
.L_x_347:
        /* <DEDUP_REMOVED lines=13> */
.L_x_350:
[----:B------:R-:W-:Y:S05]  /*19430*/  BSYNC B1 ;  /* 0x0000000000017941 */ /* 0x000fea0003800000 */
.L_x_349:
        /* <DEDUP_REMOVED lines=13> */
.L_x_352:
[----:B------:R-:W-:Y:S05]  /*19510*/  BSYNC B1 ;  /* 0x0000000000017941 */ /* 0x000fea0003800000 */
.L_x_351:
        /* <DEDUP_REMOVED lines=13> */
.L_x_354:
[----:B------:R-:W-:Y:S05]  /*195f0*/  BSYNC B1 ;  /* 0x0000000000017941 */ /* 0x000fea0003800000 */
.L_x_353:
        /* <DEDUP_REMOVED lines=13> */
.L_x_356:
[----:B------:R-:W-:Y:S05]  /*196d0*/  BSYNC B1 ;  /* 0x0000000000017941 */ /* 0x000fea0003800000 */
.L_x_355:
        /* <DEDUP_REMOVED lines=13> */
.L_x_358:
[----:B------:R-:W-:Y:S05]  /*197b0*/  BSYNC B1 ;  /* 0x0000000000017941 */ /* 0x000fea0003800000 */
.L_x_357:
        /* <DEDUP_REMOVED lines=13> */
.L_x_360:
[----:B------:R-:W-:Y:S05]  /*19890*/  BSYNC B1 ;  /* 0x0000000000017941 */ /* 0x000fea0003800000 */
.L_x_359:
        /* <DEDUP_REMOVED lines=13> */
.L_x_362:
[----:B------:R-:W-:Y:S05]  /*19970*/  BSYNC B1 ;  /* 0x0000000000017941 */ /* 0x000fea0003800000 */
.L_x_361:
        /* <DEDUP_REMOVED lines=13> */
.L_x_364:
[----:B------:R-:W-:Y:S05]  /*19a50*/  BSYNC B1 ;  /* 0x0000000000017941 */ /* 0x000fea0003800000 */
.L_x_363:
        /* <DEDUP_REMOVED lines=13> */
.L_x_366:
[----:B------:R-:W-:Y:S05]  /*19b30*/  BSYNC B1 ;  /* 0x0000000000017941 */ /* 0x000fea0003800000 */
.L_x_365:
        /* <DEDUP_REMOVED lines=13> */
.L_x_368:
[----:B------:R-:W-:Y:S05]  /*19c10*/  BSYNC B1 ;  /* 0x0000000000017941 */ /* 0x000fea0003800000 */
.L_x_367:
        /* <DEDUP_REMOVED lines=13> */
.L_x_370:
[----:B------:R-:W-:Y:S05]  /*19cf0*/  BSYNC B1 ;  /* 0x0000000000017941 */ /* 0x000fea0003800000 */
.L_x_369:
        /* <DEDUP_REMOVED lines=13> */
.L_x_372:
[----:B------:R-:W-:Y:S05]  /*19dd0*/  BSYNC B1 ;  /* 0x0000000000017941 */ /* 0x000fea0003800000 */
.L_x_371:
        /* <DEDUP_REMOVED lines=13> */
.L_x_374:
[----:B------:R-:W-:Y:S05]  /*19eb0*/  BSYNC B1 ;  /* 0x0000000000017941 */ /* 0x000fea0003800000 */
.L_x_373:
        /* <DEDUP_REMOVED lines=13> */
.L_x_376:
[----:B------:R-:W-:Y:S05]  /*19f90*/  BSYNC B1 ;  /* 0x0000000000017941 */ /* 0x000fea0003800000 */
.L_x_375:
        /* <DEDUP_REMOVED lines=13> */
.L_x_378:
[----:B------:R-:W-:Y:S05]  /*1a070*/  BSYNC B1 ;  /* 0x0000000000017941 */ /* 0x000fea0003800000 */
.L_x_377:
        /* <DEDUP_REMOVED lines=13> */
.L_x_380:
[----:B------:R-:W-:Y:S05]  /*1a150*/  BSYNC B1 ;  /* 0x0000000000017941 */ /* 0x000fea0003800000 */
.L_x_379:
        /* <DEDUP_REMOVED lines=13> */
.L_x_382:
[----:B------:R-:W-:Y:S05]  /*1a230*/  BSYNC B1 ;  /* 0x0000000000017941 */ /* 0x000fea0003800000 */
.L_x_381:
        /* <DEDUP_REMOVED lines=13> */
.L_x_384:
[----:B------:R-:W-:Y:S05]  /*1a310*/  BSYNC B1 ;  /* 0x0000000000017941 */ /* 0x000fea0003800000 */
.L_x_383:
        /* <DEDUP_REMOVED lines=13> */
.L_x_386:
[----:B------:R-:W-:Y:S05]  /*1a3f0*/  BSYNC B1 ;  /* 0x0000000000017941 */ /* 0x000fea0003800000 */
.L_x_385:
        /* <DEDUP_REMOVED lines=13> */
.L_x_388:
[----:B------:R-:W-:Y:S05]  /*1a4d0*/  BSYNC B1 ;  /* 0x0000000000017941 */ /* 0x000fea0003800000 */
.L_x_387:
        /* <DEDUP_REMOVED lines=13> */
.L_x_390:
[----:B------:R-:W-:Y:S05]  /*1a5b0*/  BSYNC B1 ;  /* 0x0000000000017941 */ /* 0x000fea0003800000 */
.L_x_389:
        /* <DEDUP_REMOVED lines=13> */
.L_x_392:
[----:B------:R-:W-:Y:S05]  /*1a690*/  BSYNC B1 ;  /* 0x0000000000017941 */ /* 0x000fea0003800000 */
.L_x_391:
        /* <DEDUP_REMOVED lines=13> */
.L_x_394:
[----:B------:R-:W-:Y:S05]  /*1a770*/  BSYNC B1 ;  /* 0x0000000000017941 */ /* 0x000fea0003800000 */
.L_x_393:
        /* <DEDUP_REMOVED lines=13> */
.L_x_396:
[----:B------:R-:W-:Y:S05]  /*1a850*/  BSYNC B1 ;  /* 0x0000000000017941 */ /* 0x000fea0003800000 */
.L_x_395:
        /* <DEDUP_REMOVED lines=13> */
.L_x_398:
[----:B------:R-:W-:Y:S05]  /*1a930*/  BSYNC B1 ;  /* 0x0000000000017941 */ /* 0x000fea0003800000 */
.L_x_397:
        /* <DEDUP_REMOVED lines=13> */
.L_x_400:
[----:B------:R-:W-:Y:S05]  /*1aa10*/  BSYNC B1 ;  /* 0x0000000000017941 */ /* 0x000fea0003800000 */
.L_x_399:
        /* <DEDUP_REMOVED lines=13> */
.L_x_402:
[----:B------:R-:W-:Y:S05]  /*1aaf0*/  BSYNC B1 ;  /* 0x0000000000017941 */ /* 0x000fea0003800000 */
.L_x_401:
        /* <DEDUP_REMOVED lines=13> */
.L_x_404:
[----:B------:R-:W-:Y:S05]  /*1abd0*/  BSYNC B1 ;  /* 0x0000000000017941 */ /* 0x000fea0003800000 */
.L_x_403:
        /* <DEDUP_REMOVED lines=13> */
.L_x_406:
[----:B------:R-:W-:Y:S05]  /*1acb0*/  BSYNC B1 ;  /* 0x0000000000017941 */ /* 0x000fea0003800000 */
.L_x_405:
        /* <DEDUP_REMOVED lines=13> */
.L_x_408:
[----:B------:R-:W-:Y:S05]  /*1ad90*/  BSYNC B1 ;  /* 0x0000000000017941 */ /* 0x000fea0003800000 */
.L_x_407:
        /* <DEDUP_REMOVED lines=13> */
.L_x_410:
[----:B------:R-:W-:Y:S05]  /*1ae70*/  BSYNC B1 ;  /* 0x0000000000017941 */ /* 0x000fea0003800000 */
.L_x_409:
        /* <DEDUP_REMOVED lines=13> */
.L_x_412:
[----:B------:R-:W-:Y:S05]  /*1af50*/  BSYNC B1 ;  /* 0x0000000000017941 */ /* 0x000fea0003800000 */
.L_x_411:
        /* <DEDUP_REMOVED lines=13> */
.L_x_414:
[----:B------:R-:W-:Y:S05]  /*1b030*/  BSYNC B1 ;  /* 0x0000000000017941 */ /* 0x000fea0003800000 */
.L_x_413:
        /* <DEDUP_REMOVED lines=13> */
.L_x_416:
[----:B------:R-:W-:Y:S05]  /*1b110*/  BSYNC B1 ;  /* 0x0000000000017941 */ /* 0x000fea0003800000 */
.L_x_415:
        /* <DEDUP_REMOVED lines=13> */
.L_x_418:
[----:B------:R-:W-:Y:S05]  /*1b1f0*/  BSYNC B1 ;  /* 0x0000000000017941 */ /* 0x000fea0003800000 */
.L_x_417:
        /* <DEDUP_REMOVED lines=13> */
.L_x_420:
[----:B------:R-:W-:Y:S05]  /*1b2d0*/  BSYNC B1 ;  /* 0x0000000000017941 */ /* 0x000fea0003800000 */
.L_x_419:
        /* <DEDUP_REMOVED lines=13> */
.L_x_422:
[----:B------:R-:W-:Y:S05]  /*1b3b0*/  BSYNC B1 ;  /* 0x0000000000017941 */ /* 0x000fea0003800000 */
.L_x_421:
        /* <DEDUP_REMOVED lines=13> */
.L_x_424:
[----:B------:R-:W-:Y:S05]  /*1b490*/  BSYNC B1 ;  /* 0x0000000000017941 */ /* 0x000fea0003800000 */
.L_x_423:
        /* <DEDUP_REMOVED lines=13> */
.L_x_426:
[----:B------:R-:W-:Y:S05]  /*1b570*/  BSYNC B1 ;  /* 0x0000000000017941 */ /* 0x000fea0003800000 */
.L_x_425:
        /* <DEDUP_REMOVED lines=13> */
.L_x_428:
[----:B------:R-:W-:Y:S05]  /*1b650*/  BSYNC B1 ;  /* 0x0000000000017941 */ /* 0x000fea0003800000 */
.L_x_427:
        /* <DEDUP_REMOVED lines=13> */
.L_x_430:
[----:B------:R-:W-:Y:S05]  /*1b730*/  BSYNC B1 ;  /* 0x0000000000017941 */ /* 0x000fea0003800000 */
.L_x_429:
        /* <DEDUP_REMOVED lines=13> */
.L_x_432:
[----:B------:R-:W-:Y:S05]  /*1b810*/  BSYNC B1 ;  /* 0x0000000000017941 */ /* 0x000fea0003800000 */
.L_x_431:
        /* <DEDUP_REMOVED lines=13> */
.L_x_434:
[----:B------:R-:W-:Y:S05]  /*1b8f0*/  BSYNC B1 ;  /* 0x0000000000017941 */ /* 0x000fea0003800000 */
.L_x_433:
        /* <DEDUP_REMOVED lines=13> */
.L_x_436:
[----:B------:R-:W-:Y:S05]  /*1b9d0*/  BSYNC B1 ;  /* 0x0000000000017941 */ /* 0x000fea0003800000 */
.L_x_435:
        /* <DEDUP_REMOVED lines=13> */
.L_x_438:
[----:B------:R-:W-:Y:S05]  /*1bab0*/  BSYNC B1 ;  /* 0x0000000000017941 */ /* 0x000fea0003800000 */
.L_x_437:
        /* <DEDUP_REMOVED lines=13> */
.L_x_440:
[----:B------:R-:W-:Y:S05]  /*1bb90*/  BSYNC B1 ;  /* 0x0000000000017941 */ /* 0x000fea0003800000 */
.L_x_439:
        /* <DEDUP_REMOVED lines=13> */
.L_x_442:
[----:B------:R-:W-:Y:S05]  /*1bc70*/  BSYNC B1 ;  /* 0x0000000000017941 */ /* 0x000fea0003800000 */
.L_x_441:
        /* <DEDUP_REMOVED lines=13> */
.L_x_444:
[----:B------:R-:W-:Y:S05]  /*1bd50*/  BSYNC B1 ;  /* 0x0000000000017941 */ /* 0x000fea0003800000 */
.L_x_443:
        /* <DEDUP_REMOVED lines=13> */
.L_x_446:
[----:B------:R-:W-:Y:S05]  /*1be30*/  BSYNC B1 ;  /* 0x0000000000017941 */ /* 0x000fea0003800000 */
.L_x_445:
        /* <DEDUP_REMOVED lines=13> */
.L_x_448:
[----:B------:R-:W-:Y:S05]  /*1bf10*/  BSYNC B1 ;  /* 0x0000000000017941 */ /* 0x000fea0003800000 */
.L_x_447:
        /* <DEDUP_REMOVED lines=13> */
.L_x_450:
[----:B------:R-:W-:Y:S05]  /*1bff0*/  BSYNC B1 ;  /* 0x0000000000017941 */ /* 0x000fea0003800000 */
.L_x_449:
        /* <DEDUP_REMOVED lines=13> */
.L_x_452:
[----:B------:R-:W-:Y:S05]  /*1c0d0*/  BSYNC B1 ;  /* 0x0000000000017941 */ /* 0x000fea0003800000 */
.L_x_451:
        /* <DEDUP_REMOVED lines=13> */
.L_x_454:
[----:B------:R-:W-:Y:S05]  /*1c1b0*/  BSYNC B1 ;  /* 0x0000000000017941 */ /* 0x000fea0003800000 */
.L_x_453:
        /* <DEDUP_REMOVED lines=13> */
.L_x_456:
[----:B------:R-:W-:Y:S05]  /*1c290*/  BSYNC B1 ;  /* 0x0000000000017941 */ /* 0x000fea0003800000 */
.L_x_455:
        /* <DEDUP_REMOVED lines=13> */
.L_x_458:
[----:B------:R-:W-:Y:S05]  /*1c370*/  BSYNC B1 ;  /* 0x0000000000017941 */ /* 0x000fea0003800000 */
.L_x_457:
        /* <DEDUP_REMOVED lines=13> */
.L_x_460:
[----:B------:R-:W-:Y:S05]  /*1c450*/  BSYNC B1 ;  /* 0x0000000000017941 */ /* 0x000fea0003800000 */
.L_x_459:
        /* <DEDUP_REMOVED lines=13> */
.L_x_462:
[----:B------:R-:W-:Y:S05]  /*1c530*/  BSYNC B1 ;  /* 0x0000000000017941 */ /* 0x000fea0003800000 */
.L_x_461:
        /* <DEDUP_REMOVED lines=13> */
.L_x_464:
[----:B------:R-:W-:Y:S05]  /*1c610*/  BSYNC B1 ;  /* 0x0000000000017941 */ /* 0x000fea0003800000 */
.L_x_463:
        /* <DEDUP_REMOVED lines=13> */
.L_x_466:
[----:B------:R-:W-:Y:S05]  /*1c6f0*/  BSYNC B1 ;  /* 0x0000000000017941 */ /* 0x000fea0003800000 */
.L_x_465:
        /* <DEDUP_REMOVED lines=13> */
.L_x_468:
[----:B------:R-:W-:Y:S05]  /*1c7d0*/  BSYNC B1 ;  /* 0x0000000000017941 */ /* 0x000fea0003800000 */
.L_x_467:
        /* <DEDUP_REMOVED lines=13> */
.L_x_470:
[----:B------:R-:W-:Y:S05]  /*1c8b0*/  BSYNC B1 ;  /* 0x0000000000017941 */ /* 0x000fea0003800000 */
.L_x_469:
        /* <DEDUP_REMOVED lines=13> */
.L_x_472:
[----:B------:R-:W-:Y:S05]  /*1c990*/  BSYNC B1 ;  /* 0x0000000000017941 */ /* 0x000fea0003800000 */
.L_x_471:
        /* <DEDUP_REMOVED lines=13> */
.L_x_474:
[----:B------:R-:W-:Y:S05]  /*1ca70*/  BSYNC B1 ;  /* 0x0000000000017941 */ /* 0x000fea0003800000 */
.L_x_473:
        /* <DEDUP_REMOVED lines=13> */
.L_x_476:
[----:B------:R-:W-:Y:S05]  /*1cb50*/  BSYNC B1 ;  /* 0x0000000000017941 */ /* 0x000fea0003800000 */
.L_x_475:
        /* <DEDUP_REMOVED lines=13> */
.L_x_478:
[----:B------:R-:W-:Y:S05]  /*1cc30*/  BSYNC B1 ;  /* 0x0000000000017941 */ /* 0x000fea0003800000 */
.L_x_477:
        /* <DEDUP_REMOVED lines=13> */
.L_x_480:
[----:B------:R-:W-:Y:S05]  /*1cd10*/  BSYNC B1 ;  /* 0x0000000000017941 */ /* 0x000fea0003800000 */
.L_x_479:
        /* <DEDUP_REMOVED lines=13> */
.L_x_482:
[----:B------:R-:W-:Y:S05]  /*1cdf0*/  BSYNC B1 ;  /* 0x0000000000017941 */ /* 0x000fea0003800000 */
.L_x_481:
        /* <DEDUP_REMOVED lines=13> */
.L_x_484:
[----:B------:R-:W-:Y:S05]  /*1ced0*/  BSYNC B1 ;  /* 0x0000000000017941 */ /* 0x000fea0003800000 */
.L_x_483:
        /* <DEDUP_REMOVED lines=13> */
.L_x_486:
[----:B------:R-:W-:Y:S05]  /*1cfb0*/  BSYNC B1 ;  /* 0x0000000000017941 */ /* 0x000fea0003800000 */
.L_x_485:
        /* <DEDUP_REMOVED lines=13> */
.L_x_488:
[----:B------:R-:W-:Y:S05]  /*1d090*/  BSYNC B1 ;  /* 0x0000000000017941 */ /* 0x000fea0003800000 */
.L_x_487:
        /* <DEDUP_REMOVED lines=13> */
.L_x_490:
[----:B------:R-:W-:Y:S05]  /*1d170*/  BSYNC B1 ;  /* 0x0000000000017941 */ /* 0x000fea0003800000 */
.L_x_489:
        /* <DEDUP_REMOVED lines=13> */
.L_x_492:
[----:B------:R-:W-:Y:S05]  /*1d250*/  BSYNC B1 ;  /* 0x0000000000017941 */ /* 0x000fea0003800000 */
.L_x_491:
        /* <DEDUP_REMOVED lines=13> */
.L_x_494:
[----:B------:R-:W-:Y:S05]  /*1d330*/  BSYNC B1 ;  /* 0x0000000000017941 */ /* 0x000fea0003800000 */
.L_x_493:
        /* <DEDUP_REMOVED lines=13> */
.L_x_496:
[----:B------:R-:W-:Y:S05]  /*1d410*/  BSYNC B1 ;  /* 0x0000000000017941 */ /* 0x000fea0003800000 */
.L_x_495:
        /* <DEDUP_REMOVED lines=13> */
.L_x_498:
[----:B------:R-:W-:Y:S05]  /*1d4f0*/  BSYNC B1 ;  /* 0x0000000000017941 */ /* 0x000fea0003800000 */
.L_x_497:
        /* <DEDUP_REMOVED lines=13> */
.L_x_500:
[----:B------:R-:W-:Y:S05]  /*1d5d0*/  BSYNC B1 ;  /* 0x0000000000017941 */ /* 0x000fea0003800000 */
.L_x_499:
        /* <DEDUP_REMOVED lines=13> */
.L_x_502:
[----:B------:R-:W-:Y:S05]  /*1d6b0*/  BSYNC B1 ;  /* 0x0000000000017941 */ /* 0x000fea0003800000 */
.L_x_501:
        /* <DEDUP_REMOVED lines=13> */
.L_x_504:
[----:B------:R-:W-:Y:S05]  /*1d790*/  BSYNC B1 ;  /* 0x0000000000017941 */ /* 0x000fea0003800000 */
.L_x_503:
        /* <DEDUP_REMOVED lines=13> */
.L_x_506:
[----:B------:R-:W-:Y:S05]  /*1d870*/  BSYNC B1 ;  /* 0x0000000000017941 */ /* 0x000fea0003800000 */
.L_x_505:
        /* <DEDUP_REMOVED lines=13> */
.L_x_508:
[----:B------:R-:W-:Y:S05]  /*1d950*/  BSYNC B1 ;  /* 0x0000000000017941 */ /* 0x000fea0003800000 */
.L_x_507:
        /* <DEDUP_REMOVED lines=13> */
.L_x_510:
[----:B------:R-:W-:Y:S05]  /*1da30*/  BSYNC B1 ;  /* 0x0000000000017941 */ /* 0x000fea0003800000 */
.L_x_509:
        /* <DEDUP_REMOVED lines=13> */
.L_x_512:
[----:B------:R-:W-:Y:S05]  /*1db10*/  BSYNC B1 ;  /* 0x0000000000017941 */ /* 0x000fea0003800000 */
.L_x_511:
        /* <DEDUP_REMOVED lines=13> */
.L_x_514:
[----:B------:R-:W-:Y:S05]  /*1dbf0*/  BSYNC B1 ;  /* 0x0000000000017941 */ /* 0x000fea0003800000 */
.L_x_513:
        /* <DEDUP_REMOVED lines=13> */
.L_x_516:
[----:B------:R-:W-:Y:S05]  /*1dcd0*/  BSYNC B1 ;  /* 0x0000000000017941 */ /* 0x000fea0003800000 */
.L_x_515:
        /* <DEDUP_REMOVED lines=13> */
.L_x_518:
[----:B------:R-:W-:Y:S05]  /*1ddb0*/  BSYNC B1 ;  /* 0x0000000000017941 */ /* 0x000fea0003800000 */
.L_x_517:
        /* <DEDUP_REMOVED lines=13> */
.L_x_520:
[----:B------:R-:W-:Y:S05]  /*1de90*/  BSYNC B1 ;  /* 0x0000000000017941 */ /* 0x000fea0003800000 */
.L_x_519:
        /* <DEDUP_REMOVED lines=13> */
.L_x_522:
[----:B------:R-:W-:Y:S05]  /*1df70*/  BSYNC B1 ;  /* 0x0000000000017941 */ /* 0x000fea0003800000 */
.L_x_521:
        /* <DEDUP_REMOVED lines=13> */
.L_x_524:
[----:B------:R-:W-:Y:S05]  /*1e050*/  BSYNC B1 ;  /* 0x0000000000017941 */ /* 0x000fea0003800000 */
.L_x_523:
        /* <DEDUP_REMOVED lines=13> */
.L_x_526:
[----:B------:R-:W-:Y:S05]  /*1e130*/  BSYNC B1 ;  /* 0x0000000000017941 */ /* 0x000fea0003800000 */
.L_x_525:
        /* <DEDUP_REMOVED lines=13> */
.L_x_528:
[----:B------:R-:W-:Y:S05]  /*1e210*/  BSYNC B1 ;  /* 0x0000000000017941 */ /* 0x000fea0003800000 */
.L_x_527:
        /* <DEDUP_REMOVED lines=13> */
.L_x_530:
[----:B------:R-:W-:Y:S05]  /*1e2f0*/  BSYNC B1 ;  /* 0x0000000000017941 */ /* 0x000fea0003800000 */
.L_x_529:
        /* <DEDUP_REMOVED lines=13> */
.L_x_532:
[----:B------:R-:W-:Y:S05]  /*1e3d0*/  BSYNC B1 ;  /* 0x0000000000017941 */ /* 0x000fea0003800000 */
.L_x_531:
        /* <DEDUP_REMOVED lines=13> */
.L_x_534:
[----:B------:R-:W-:Y:S05]  /*1e4b0*/  BSYNC B1 ;  /* 0x0000000000017941 */ /* 0x000fea0003800000 */
.L_x_533:
        /* <DEDUP_REMOVED lines=13> */
.L_x_536:
[----:B------:R-:W-:Y:S05]  /*1e590*/  BSYNC B1 ;  /* 0x0000000000017941 */ /* 0x000fea0003800000 */
.L_x_535:
        /* <DEDUP_REMOVED lines=13> */
.L_x_538:
[----:B------:R-:W-:Y:S05]  /*1e670*/  BSYNC B1 ;  /* 0x0000000000017941 */ /* 0x000fea0003800000 */
.L_x_537:
        /* <DEDUP_REMOVED lines=13> */
.L_x_540:
[----:B------:R-:W-:Y:S05]  /*1e750*/  BSYNC B1 ;  /* 0x0000000000017941 */ /* 0x000fea0003800000 */
.L_x_539:
        /* <DEDUP_REMOVED lines=13> */
.L_x_542:
[----:B------:R-:W-:Y:S05]  /*1e830*/  BSYNC B1 ;  /* 0x0000000000017941 */ /* 0x000fea0003800000 */
.L_x_541:
        /* <DEDUP_REMOVED lines=13> */
.L_x_544:
[----:B------:R-:W-:Y:S05]  /*1e910*/  BSYNC B1 ;  /* 0x0000000000017941 */ /* 0x000fea0003800000 */
.L_x_543:
        /* <DEDUP_REMOVED lines=13> */
.L_x_546:
[----:B------:R-:W-:Y:S05]  /*1e9f0*/  BSYNC B1 ;  /* 0x0000000000017941 */ /* 0x000fea0003800000 */
.L_x_545:
[----:B--234-:R-:W2:Y:S01]  /*1ea00*/  LDL.LU R3, [R1+0x448] ;  /* 0x0004480001037983 */ /* 0x01cea20000300800 */
[----:B-----5:R-:W-:Y:S01]  /*1ea10*/  LOP3.LUT R6, R6, 0xff, RZ, 0xc0, !PT ;  /* 0x000000ff06067812 */ /* 0x020fe200078ec0ff */
[----:B------:R-:W-:Y:S01]  /*1ea20*/  BSSY B1, `(.L_x_547) ;  /* 0x000000b000017945 */ /* 0x000fe20003800000 */
[----:B------:R-:W-:Y:S02]  /*1ea30*/  ISETP.LT.OR P3, PT, R0, 0xf9, !P2 ;  /* 0x000000f90000780c */ /* 0x000fe40005761670 */
[----:B------:R-:W-:Y:S02]  /*1ea40*/  F2FP.F16.E5M2.UNPACK_B R6, R6 ;  /* 0x00000006ff06723e */ /* 0x000fe400020004ff */
[----:B------:R-:W-:-:S03]  /*1ea50*/  PRMT R2, RZ, 0x7610, R2 ;  /* 0x00007610ff027816 */ /* 0x000fc60000000002 */
[----:B------:R-:W-:-:S05]  /*1ea60*/  HADD2.F32 R6, -RZ, R6.H0_H0 ;  /* 0x20000006ff067230 */ /* 0x000fca0000004100 */
[----:B------:R-:W-:-:S04]  /*1ea70*/  FMUL R6, R6, UR21 ;  /* 0x0000001506067c20 */ /* 0x000fc80008400000 */
[----:B--2---:R-:W-:-:S05]  /*1ea80*/  FFMA R6, R3, UR20, R6 ;  /* 0x0000001403067c23 */ /* 0x004fca0008000006 */
[----:B------:R-:W-:-:S05]  /*1ea90*/  F2FP.SATFINITE.E5M2.F32.PACK_AB_MERGE_C R3, RZ, R6, RZ ;  /* 0x00000006ff03723e */ /* 0x000fca00048060ff */
[----:B------:R2:W-:Y:S01]  /*1eaa0*/  @!P1 STG.E.U8 desc[UR14][R30.64+0xf9], R3 ;  /* 0x0000f9031e009986 */ /* 0x0005e2000c10110e */
[----:B------:R-:W-:Y:S05]  /*1eab0*/  @P3 BRA `(.L_x_548) ;  /* 0x0000000000043947 */ /* 0x000fea0003800000 */
[----:B------:R3:W5:Y:S02]  /*1eac0*/  LDG.E.U8 R2, desc[UR14][R4.64+0xf8] ;  /* 0x0000f80e04027981 */ /* 0x000764000c1e1100 */
.L_x_548:
[----:B------:R-:W-:Y:S05]  /*1ead0*/  BSYNC B1 ;  /* 0x0000000000017941 */ /* 0x000fea0003800000 */
.L_x_547:
[----:B--2---:R-:W2:Y:S01]  /*1eae0*/  LDL.LU R3, [R1+0x44c] ;  /* 0x00044c0001037983 */ /* 0x004ea20000300800 */
        /* <DEDUP_REMOVED lines=12> */
.L_x_550:
[----:B------:R-:W-:Y:S05]  /*1ebb0*/  BSYNC B1 ;  /* 0x0000000000017941 */ /* 0x000fea0003800000 */
.L_x_549:
[----:B------:R-:W-:Y:S05]  /*1ebc0*/  @P2 BRA `(.L_x_551) ;  /* 0x0000004800882947 */ /* 0x000fea0003800000 */
[----:B------:R-:W2:Y:S01]  /*1ebd0*/  LDL.LU R2, [R1+0x450] ;  /* 0x0004500001027983 */ /* 0x000ea20000300800 */
[----:B-----5:R-:W-:-:S04]  /*1ebe0*/  LOP3.LUT R0, R0, 0xff, RZ, 0xc0, !PT ;  /* 0x000000ff00007812 */ /* 0x020fc800078ec0ff */
[----:B------:R-:W-:-:S05]  /*1ebf0*/  F2FP.F16.E5M2.UNPACK_B R0, R0 ;  /* 0x00000000ff00723e */ /* 0x000fca00020004ff */
[----:B------:R-:W-:-:S05]  /*1ec00*/  HADD2.F32 R0, -RZ, R0.H0_H0 ;  /* 0x20000000ff007230 */ /* 0x000fca0000004100 */
[----:B------:R-:W-:-:S04]  /*1ec10*/  FMUL R0, R0, UR21 ;  /* 0x0000001500007c20 */ /* 0x000fc80008400000 */
[----:B--2---:R-:W-:-:S05]  /*1ec20*/  FFMA R0, R2, UR20, R0 ;  /* 0x0000001402007c23 */ /* 0x004fca0008000000 */
[----:B------:R-:W-:-:S05]  /*1ec30*/  F2FP.SATFINITE.E5M2.F32.PACK_AB_MERGE_C R3, RZ, R0, RZ ;  /* 0x00000000ff03723e */ /* 0x000fca00048060ff */
[----:B------:R2:W-:Y:S01]  /*1ec40*/  STG.E.U8 desc[UR14][R28.64+0xf9], R3 ;  /* 0x0000f9031c007986 */ /* 0x0005e2000c10110e */
[----:B------:R-:W-:Y:S05]  /*1ec50*/  BRA `(.L_x_551) ;  /* 0x0000004800647947 */ /* 0x000fea0003800000 */
.L_x_38:
[----:B------:R-:W-:Y:S01]  /*1ec60*/  ISETP.GE.AND P1, PT, R34, 0x1, PT ;  /* 0x000000012200780c */ /* 0x000fe20003f26270 */
[----:B------:R-:W-:Y:S01]  /*1ec70*/  FMUL R4, R4, UR20 ;  /* 0x0000001404047c20 */ /* 0x000fe20008400000 */
[----:B------:R-:W2:Y:S02]  /*1ec80*/  LDL.LU R2, [R1+0x200] ;  /* 0x0002000001027983 */ /* 0x000ea40000300800 */
[----:B------:R-:W-:Y:S02]  /*1ec90*/  ISETP.LT.OR P2, PT, R0, 0x2, !P1 ;  /* 0x000000020000780c */ /* 0x000fe40004f41670 */
[----:B------:R-:W-:Y:S01]  /*1eca0*/  F2FP.SATFINITE.E5M2.F32.PACK_AB_MERGE_C R4, RZ, R4, RZ ;  /* 0x00000004ff04723e */ /* 0x000fe200048060ff */
[----:B------:R-:W-:Y:S01]  /*1ecb0*/  FMUL R3, R3, UR20 ;  /* 0x0000001403037c20 */ /* 0x000fe20008400000 */
[----:B------:R-:W-:Y:S01]  /*1ecc0*/  FMUL R5, R5, UR20 ;  /* 0x0000001405057c20 */ /* 0x000fe20008400000 */
[----:B------:R-:W-:Y:S01]  /*1ecd0*/  FMUL R6, R6, UR20 ;  /* 0x0000001406067c20 */ /* 0x000fe20008400000 */
[----:B------:R-:W-:Y:S01]  /*1ece0*/  ISETP.LT.OR P5, PT, R0, 0x9, !P1 ;  /* 0x000000090000780c */ /* 0x000fe20004fa1670 */
[----:B------:R-:W-:Y:S01]  /*1ecf0*/  FMUL R7, R7, UR20 ;  /* 0x0000001407077c20 */ /* 0x000fe20008400000 */
[----:B------:R-:W-:Y:S01]  /*1ed00*/  FMUL R8, R8, UR20 ;  /* 0x0000001408087c20 */ /* 0x000fe20008400000 */
[----:B------:R-:W-:Y:S01]  /*1ed10*/  FMUL R9, R9, UR20 ;  /* 0x0000001409097c20 */ /* 0x000fe20008400000 */
[----:B------:R-:W-:Y:S01]  /*1ed20*/  FMUL R10, R10, UR20 ;  /* 0x000000140a0a7c20 */ /* 0x000fe20008400000 */
[----:B------:R-:W-:Y:S01]  /*1ed30*/  FMUL R11, R11, UR20 ;  /* 0x000000140b0b7c20 */ /* 0x000fe20008400000 */
[----:B------:R-:W-:Y:S01]  /*1ed40*/  FMUL R12, R12, UR20 ;  /* 0x000000140c0c7c20 */ /* 0x000fe20008400000 */
[----:B------:R-:W-:Y:S01]  /*1ed50*/  @!P2 STG.E.U8 desc[UR14][R24.64+0x1], R4 ;  /* 0x000001041800a986 */ /* 0x000fe2000c10110e */
[----:B------:R-:W-:-:S02]  /*1ed60*/  ISETP.LT.OR P2, PT, R0, 0x1, !P1 ;  /* 0x000000010000780c */ /* 0x000fc40004f41670 */
[----:B------:R-:W-:Y:S01]  /*1ed70*/  F2FP.SATFINITE.E5M2.F32.PACK_AB_MERGE_C R3, RZ, R3, RZ ;  /* 0x00000003ff03723e */ /* 0x000fe200048060ff */
[----:B------:R-:W-:Y:S01]  /*1ed80*/  FMUL R13, R13, UR20 ;  /* 0x000000140d0d7c20 */ /* 0x000fe20008400000 */
        /* <DEDUP_REMOVED lines=9> */
[----:B------:R0:W-:Y:S01]  /*1ee20*/  @!P2 STG.E.U8 desc[UR14][R24.64], R3 ;  /* 0x000000031800a986 */ /* 0x0001e2000c10110e */
[----:B------:R-:W-:Y:S01]  /*1ee30*/  ISETP.GE.AND P2, PT, R34, 0x9, PT ;  /* 0x000000092200780c */ /* 0x000fe20003f46270 */
[----:B------:R-:W-:Y:S01]  /*1ee40*/  FMUL R23, R23, UR20 ;  /* 0x0000001417177c20 */ /* 0x000fe20008400000 */
[----:B------:R-:W-:Y:S01]  /*1ee50*/  FMUL R152, R152, UR20 ;  /* 0x0000001498987c20 */ /* 0x000fe20008400000 */
[----:B------:R-:W-:Y:S01]  /*1ee60*/  FMUL R153, R153, UR20 ;  /* 0x0000001499997c20 */ /* 0x000fe20008400000 */
[----:B------:R-:W-:Y:S01]  /*1ee70*/  ISETP.LT.OR P3, PT, R0, 0x1, !P2 ;  /* 0x000000010000780c */ /* 0x000fe20005761670 */
[----:B------:R-:W-:Y:S01]  /*1ee80*/  FMUL R154, R154, UR20 ;  /* 0x000000149a9a7c20 */ /* 0x000fe20008400000 */
[----:B------:R-:W-:Y:S01]  /*1ee90*/  F2FP.SATFINITE.E5M2.F32.PACK_AB_MERGE_C R5, RZ, R5, RZ ;  /* 0x00000005ff05723e */ /* 0x000fe200048060ff */
[----:B------:R-:W-:Y:S01]  /*1eea0*/  FMUL R155, R155, UR20 ;  /* 0x000000149b9b7c20 */ /* 0x000fe20008400000 */
        /* <DEDUP_REMOVED lines=10> */
[----:B------:R-:W-:-:S02]  /*1ef50*/  ISETP.LT.OR P3, PT, R0, 0x2, !P2 ;  /* 0x000000020000780c */ /* 0x000fc40005761670 */
        /* <DEDUP_REMOVED lines=10> */
[----:B------:R-:W4:Y:S04]  /*1f000*/  LDL.LU R37, [R1+0x204] ;  /* 0x0002040001257983 */ /* 0x000f280000300800 */
[----:B------:R-:W-:Y:S01]  /*1f010*/  @!P3 STG.E.U8 desc[UR14][R26.64+0x1], R6 ;  /* 0x000001061a00b986 */ /* 0x000fe2000c10110e */
[----:B------:R-:W-:-:S03]  /*1f020*/  ISETP.LT.OR P3, PT, R0, 0xa, !P1 ;  /* 0x0000000a0000780c */ /* 0x000fc60004f61670 */
[----:B------:R5:W-:Y:S01]  /*1f030*/  @!P5 STG.E.U8 desc[UR14][R24.64+0x8], R7 ;  /* 0x000008071800d986 */ /* 0x000be2000c10110e */
[----:B------:R-:W-:Y:S02]  /*1f040*/  ISETP.LT.OR P5, PT, R0, 0x9, !P2 ;  /* 0x000000090000780c */ /* 0x000fe400057a1670 */
[----:B------:R-:W-:Y:S01]  /*1f050*/  F2FP.SATFINITE.E5M2.F32.PACK_AB_MERGE_C R9, RZ, R9, RZ ;  /* 0x00000009ff09723e */ /* 0x000fe200048060ff */
[----:B------:R-:W4:Y:S01]  /*1f060*/  LDL.LU R36, [R1+0x208] ;  /* 0x0002080001247983 */ /* 0x000f220000300800 */
[----:B------:R-:W-:Y:S02]  /*1f070*/  F2FP.SATFINITE.E5M2.F32.PACK_AB_MERGE_C R10, RZ, R10, RZ ;  /* 0x0000000aff0a723e */ /* 0x000fe400048060ff */
[----:B------:R-:W-:Y:S01]  /*1f080*/  F2FP.SATFINITE.E5M2.F32.PACK_AB_MERGE_C R11, RZ, R11, RZ ;  /* 0x0000000bff0b723e */ /* 0x000fe200048060ff */
[----:B------:R-:W-:Y:S01]  /*1f090*/  FMUL R172, R172, UR20 ;  /* 0x00000014acac7c20 */ /* 0x000fe20008400000 */
[----:B------:R-:W-:Y:S01]  /*1f0a0*/  F2FP.SATFINITE.E5M2.F32.PACK_AB_MERGE_C R12, RZ, R12, RZ ;  /* 0x0000000cff0c723e */ /* 0x000fe200048060ff */
[----:B------:R-:W-:Y:S01]  /*1f0b0*/  @!P3 STG.E.U8 desc[UR14][R24.64+0x9], R8 ;  /* 0x000009081800b986 */ /* 0x000fe2000c10110e */
[----:B------:R-:W-:-:S03]  /*1f0c0*/  ISETP.LT.OR P3, PT, R0, 0xa, !P2 ;  /* 0x0000000a0000780c */ /* 0x000fc60005761670 */
[----:B------:R-:W-:Y:S01]  /*1f0d0*/  @!P5 STG.E.U8 desc[UR14][R26.64+0x8], R9 ;  /* 0x000008091a00d986 */ /* 0x000fe2000c10110e */
[C---:B------:R-:W-:Y:S02]  /*1f0e0*/  ISETP.LT.OR P5, PT, R0.reuse, 0x11, !P1 ;  /* 0x000000110000780c */ /* 0x040fe40004fa1670 */
        /* <DEDUP_REMOVED lines=9> */
[----:B------:R-:W-:Y:S02]  /*1f180*/  ISETP.LT.OR P5, PT, R0, 0x11, !P2 ;  /* 0x000000110000780c */ /* 0x000fe400057a1670 */
[----:B------:R-:W-:Y:S01]  /*1f190*/  F2FP.SATFINITE.E5M2.F32.PACK_AB_MERGE_C R17, RZ, R17, RZ ;  /* 0x00000011ff11723e */ /* 0x000fe200048060ff */
[----:B------:R-:W-:Y:S01]  /*1f1a0*/  FMUL R174, R174, UR20 ;  /* 0x00000014aeae7c20 */ /* 0x000fe20008400000 */
[----:B------:R-:W-:Y:S01]  /*1f1b0*/  F2FP.SATFINITE.E5M2.F32.PACK_AB_MERGE_C R18, RZ, R18, RZ ;  /* 0x00000012ff12723e */ /* 0x000fe200048060ff */
[----:B------:R-:W4:Y:S04]  /*1f1c0*/  LDL.LU R33, [R1+0x210] ;  /* 0x0002100001217983 */ /* 0x000f280000300800 */
        /* <DEDUP_REMOVED lines=14> */
[----:B------:R-:W-:Y:S01]  /*1f2b0*/  ISETP.LT.OR P6, PT, R0, 0x29, !P2 ;  /* 0x000000290000780c */ /* 0x000fe200057c1670 */
[----:B------:R-:W-:Y:S01]  /*1f2c0*/  FMUL R176, R176, UR20 ;  /* 0x00000014b0b07c20 */ /* 0x000fe20008400000 */
[----:B------:R-:W-:Y:S01]  /*1f2d0*/  F2FP.SATFINITE.E5M2.F32.PACK_AB_MERGE_C R23, RZ, R23, RZ ;  /* 0x00000017ff17723e */ /* 0x000fe200048060ff */
[----:B------:R-:W-:Y:S01]  /*1f2e0*/  FMUL R177, R177, UR20 ;  /* 0x00000014b1b17c20 */ /* 0x000fe20008400000 */
        /* <DEDUP_REMOVED lines=40> */
[----:B0-----:R-:W-:Y:S01]  /*1f570*/  F2FP.SATFINITE.E5M2.F32.PACK_AB_MERGE_C R3, RZ, R166, RZ ;  /* 0x000000a6ff03723e */ /* 0x001fe200048060ff */
[----:B------:R-:W-:Y:S01]  /*1f580*/  FMUL R188, R188, UR20 ;  /* 0x00000014bcbc7c20 */ /* 0x000fe20008400000 */
[----:B------:R-:W-:Y:S01]  /*1f590*/  F2FP.SATFINITE.E5M2.F32.PACK_AB_MERGE_C R167, RZ, R167, RZ ;  /* 0x000000a7ffa7723e */ /* 0x000fe200048060ff */
[----:B------:R-:W-:Y:S01]  /*1f5a0*/  FMUL R189, R189, UR20 ;  /* 0x00000014bdbd7c20 */ /* 0x000fe20008400000 */
[----:B---3--:R-:W-:Y:S01]  /*1f5b0*/  F2FP.SATFINITE.E5M2.F32.PACK_AB_MERGE_C R5, RZ, R168, RZ ;  /* 0x000000a8ff05723e */ /* 0x008fe200048060ff */
[----:B------:R-:W-:Y:S01]  /*1f5c0*/  FMUL R190, R190, UR20 ;  /* 0x00000014bebe7c20 */ /* 0x000fe20008400000 */
[----:B------:R-:W-:Y:S01]  /*1f5d0*/  F2FP.SATFINITE.E5M2.F32.PACK_AB_MERGE_C R169, RZ, R169, RZ ;  /* 0x000000a9ffa9723e */ /* 0x000fe200048060ff */
[----:B------:R-:W-:Y:S01]  /*1f5e0*/  @!P3 STG.E.U8 desc[UR14][R24.64+0x29], R152 ;  /* 0x000029981800b986 */ /* 0x000fe2000c10110e */
[----:B------:R-:W-:-:S03]  /*1f5f0*/  ISETP.LT.OR P3, PT, R0, 0x31, !P1 ;  /* 0x000000310000780c */ /* 0x000fc60004f61670 */
[----:B------:R-:W-:Y:S01]  /*1f600*/  @!P6 STG.E.U8 desc[UR14][R26.64+0x28], R153 ;  /* 0x000028991a00e986 */ /* 0x000fe2000c10110e */
[----:B------:R-:W-:-:S03]  /*1f610*/  ISETP.LT.OR P6, PT, R0, 0x32, !P1 ;  /* 0x000000320000780c */ /* 0x000fc60004fc1670 */
[----:B------:R-:W-:Y:S01]  /*1f620*/  @!P5 STG.E.U8 desc[UR14][R26.64+0x29], R154 ;  /* 0x0000299a1a00d986 */ /* 0x000fe2000c10110e */
[C---:B------:R-:W-:Y:S02]  /*1f630*/  ISETP.LT.OR P5, PT, R0.reuse, 0x31, !P2 ;  /* 0x000000310000780c */ /* 0x040fe400057a1670 */
[----:B------:R-:W-:Y:S01]  /*1f640*/  F2FP.SATFINITE.E5M2.F32.PACK_AB_MERGE_C R171, RZ, R171, RZ ;  /* 0x000000abffab723e */ /* 0x000fe200048060ff */
[----:B------:R-:W-:Y:S01]  /*1f650*/  FMUL R191, R191, UR20 ;  /* 0x00000014bfbf7c20 */ /* 0x000fe20008400000 */
[----:B------:R-:W-:Y:S01]  /*1f660*/  F2FP.SATFINITE.E5M2.F32.PACK_AB_MERGE_C R173, RZ, R173, RZ ;  /* 0x000000adffad723e */ /* 0x000fe200048060ff */
[----:B------:R-:W-:Y:S01]  /*1f670*/  @!P3 STG.E.U8 desc[UR14][R24.64+0x30], R155 ;  /* 0x0000309b1800b986 */ /* 0x000fe2000c10110e */
[----:B------:R-:W-:-:S03]  /*1f680*/  ISETP.LT.OR P3, PT, R0, 0x32, !P2 ;  /* 0x000000320000780c */ /* 0x000fc60005761670 */
[----:B------:R-:W-:Y:S01]  /*1f690*/  @!P6 STG.E.U8 desc[UR14][R24.64+0x31], R156 ;  /* 0x0000319c1800e986 */ /* 0x000fe2000c10110e */
[----:B------:R-:W-:-:S03]  /*1f6a0*/  ISETP.LT.OR P6, PT, R0, 0x39, !P1 ;  /* 0x000000390000780c */ /* 0x000fc60004fc1670 */
[----:B------:R-:W-:Y:S01]  /*1f6b0*/  @!P5 STG.E.U8 desc[UR14][R26.64+0x30], R157 ;  /* 0x0000309d1a00d986 */ /* 0x000fe2000c10110e */
[----:B------:R-:W-:Y:S02]  /*1f6c0*/  ISETP.LT.OR P5, PT, R0, 0x3a, !P1 ;  /* 0x0000003a0000780c */ /* 0x000fe40004fa1670 */
[----:B-----5:R-:W-:Y:S01]  /*1f6d0*/  F2FP.SATFINITE.E5M2.F32.PACK_AB_MERGE_C R7, RZ, R174, RZ ;  /* 0x000000aeff07723e */ /* 0x020fe200048060ff */
[----:B------:R-:W-:Y:S01]  /*1f6e0*/  FMUL R192, R192, UR20 ;  /* 0x00000014c0c07c20 */ /* 0x000fe20008400000 */
[----:B------:R-:W-:Y:S01]  /*1f6f0*/  FMUL R193, R193, UR20 ;  /* 0x00000014c1c17c20 */ /* 0x000fe20008400000 */
[----:B------:R-:W-:Y:S01]  /*1f700*/  @!P3 STG.E.U8 desc[UR14][R26.64+0x31], R158 ;  /* 0x0000319e1a00b986 */ /* 0x000fe2000c10110e */
[----:B------:R-:W-:-:S03]  /*1f710*/  ISETP.LT.OR P3, PT, R0, 0x39, !P2 ;  /* 0x000000390000780c */ /* 0x000fc60005761670 */
[----:B------:R-:W-:Y:S01]  /*1f720*/  @!P6 STG.E.U8 desc[UR14][R24.64+0x38], R159 ;  /* 0x0000389f1800e986 */ /* 0x000fe2000c10110e */
[----:B------:R-:W-:-:S03]  /*1f730*/  ISETP.LT.OR P6, PT, R0, 0x3a, !P2 ;  /* 0x0000003a0000780c */ /* 0x000fc600057c1670 */
[----:B------:R-:W-:Y:S01]  /*1f740*/  @!P5 STG.E.U8 desc[UR14][R24.64+0x39], R160 ;  /* 0x000039a01800d986 */ /* 0x000fe2000c10110e */
[----:B------:R-:W-:Y:S01]  /*1f750*/  ISETP.LT.OR P5, PT, R0, 0x41, !P1 ;  /* 0x000000410000780c */ /* 0x000fe20004fa1670 */
[----:B------:R-:W-:Y:S01]  /*1f760*/  FMUL R194, R194, UR20 ;  /* 0x00000014c2c27c20 */ /* 0x000fe20008400000 */
[----:B------:R-:W-:Y:S01]  /*1f770*/  FMUL R195, R195, UR20 ;  /* 0x00000014c3c37c20 */ /* 0x000fe20008400000 */
        /* <DEDUP_REMOVED lines=16> */
[----:B------:R0:W-:Y:S01]  /*1f880*/  @!P5 STG.E.U8 desc[UR14][R26.64+0x41], R3 ;  /* 0x000041031a00d986 */ /* 0x0001e2000c10110e */
[----:B------:R-:W-:Y:S01]  /*1f890*/  ISETP.LT.OR P5, PT, R0, 0x49, !P2 ;  /* 0x000000490000780c */ /* 0x000fe200057a1670 */
[----:B------:R-:W-:Y:S01]  /*1f8a0*/  FMUL R202, R202, UR20 ;  /* 0x00000014caca7c20 */ /* 0x000fe20008400000 */
[----:B------:R-:W-:Y:S01]  /*1f8b0*/  FMUL R203, R203, UR20 ;  /* 0x00000014cbcb7c20 */ /* 0x000fe20008400000 */
[----:B------:R-:W-:Y:S01]  /*1f8c0*/  FMUL R204, R204, UR20 ;  /* 0x00000014cccc7c20 */ /* 0x000fe20008400000 */
[----:B------:R-:W-:Y:S01]  /*1f8d0*/  FMUL R205, R205, UR20 ;  /* 0x00000014cdcd7c20 */ /* 0x000fe20008400000 */
[----:B------:R-:W-:Y:S01]  /*1f8e0*/  @!P3 STG.E.U8 desc[UR14][R24.64+0x48], R167 ;  /* 0x000048a71800b986 */ /* 0x000fe2000c10110e */
[----:B------:R-:W-:-:S03]  /*1f8f0*/  ISETP.LT.OR P3, PT, R0, 0x4a, !P2 ;  /* 0x0000004a0000780c */ /* 0x000fc60005761670 */
[----:B------:R3:W-:Y:S01]  /*1f900*/  @!P6 STG.E.U8 desc[UR14][R24.64+0x49], R5 ;  /* 0x000049051800e986 */ /* 0x0007e2000c10110e */
[C---:B------:R-:W-:Y:S02]  /*1f910*/  ISETP.LT.OR P6, PT, R0.reuse, 0x51, !P1 ;  /* 0x000000510000780c */ /* 0x040fe40004fc1670 */
[----:B0-----:R-:W-:Y:S01]  /*1f920*/  F2FP.SATFINITE.E5M2.F32.PACK_AB_MERGE_C R3, RZ, R170, RZ ;  /* 0x000000aaff03723e */ /* 0x001fe200048060ff */
[----:B------:R-:W-:Y:S01]  /*1f930*/  @!P5 STG.E.U8 desc[UR14][R26.64+0x48], R169 ;  /* 0x000048a91a00d986 */ /* 0x000fe2000c10110e */
[----:B------:R-:W-:Y:S01]  /*1f940*/  ISETP.LT.OR P5, PT, R0, 0x52, !P1 ;  /* 0x000000520000780c */ /* 0x000fe20004fa1670 */
[----:B------:R-:W-:Y:S01]  /*1f950*/  FMUL R206, R206, UR20 ;  /* 0x00000014cece7c20 */ /* 0x000fe20008400000 */
[----:B------:R-:W-:Y:S01]  /*1f960*/  FMUL R207, R207, UR20 ;  /* 0x00000014cfcf7c20 */ /* 0x000fe20008400000 */
[----:B------:R-:W-:Y:S01]  /*1f970*/  FMUL R208, R208, UR20 ;  /* 0x00000014d0d07c20 */ /* 0x000fe20008400000 */
[----:B------:R-:W-:Y:S01]  /*1f980*/  FMUL R209, R209, UR20 ;  /* 0x00000014d1d17c20 */ /* 0x000fe20008400000 */
[----:B------:R0:W-:Y:S01]  /*1f990*/  @!P3 STG.E.U8 desc[UR14][R26.64+0x49], R3 ;  /* 0x000049031a00b986 */ /* 0x0001e2000c10110e */
[----:B------:R-:W-:-:S03]  /*1f9a0*/  ISETP.LT.OR P3, PT, R0, 0x51, !P2 ;  /* 0x000000510000780c */ /* 0x000fc60005761670 */
[----:B------:R-:W-:Y:S01]  /*1f9b0*/  @!P6 STG.E.U8 desc[UR14][R24.64+0x50], R171 ;  /* 0x000050ab1800e986 */ /* 0x000fe2000c10110e */
[----:B------:R-:W-:Y:S02]  /*1f9c0*/  ISETP.LT.OR P6, PT, R0, 0x52, !P2 ;  /* 0x000000520000780c */ /* 0x000fe400057c1670 */
[----:B---3--:R-:W-:Y:S01]  /*1f9d0*/  F2FP.SATFINITE.E5M2.F32.PACK_AB_MERGE_C R5, RZ, R172, RZ ;  /* 0x000000acff05723e */ /* 0x008fe200048060ff */
[----:B------:R-:W-:Y:S01]  /*1f9e0*/  FMUL R210, R210, UR20 ;  /* 0x00000014d2d27c20 */ /* 0x000fe20008400000 */
[----:B------:R-:W-:Y:S01]  /*1f9f0*/  FMUL R211, R211, UR20 ;  /* 0x00000014d3d37c20 */ /* 0x000fe20008400000 */
[----:B------:R-:W-:Y:S01]  /*1fa00*/  FMUL R212, R212, UR20 ;  /* 0x00000014d4d47c20 */ /* 0x000fe20008400000 */
[----:B------:R-:W-:Y:S01]  /*1fa10*/  FMUL R213, R213, UR20 ;  /* 0x00000014d5d57c20 */ /* 0x000fe20008400000 */
[----:B------:R3:W-:Y:S01]  /*1fa20*/  @!P5 STG.E.U8 desc[UR14][R24.64+0x51], R5 ;  /* 0x000051051800d986 */ /* 0x0007e2000c10110e */
[----:B------:R-:W-:-:S03]  /*1fa30*/  ISETP.LT.OR P5, PT, R0, 0x59, !P1 ;  /* 0x000000590000780c */ /* 0x000fc60004fa1670 */
[----:B------:R-:W-:Y:S01]  /*1fa40*/  @!P3 STG.E.U8 desc[UR14][R26.64+0x50], R173 ;  /* 0x000050ad1a00b986 */ /* 0x000fe2000c10110e */
[----:B------:R-:W-:-:S03]  /*1fa50*/  ISETP.LT.OR P3, PT, R0, 0x5a, !P1 ;  /* 0x0000005a0000780c */ /* 0x000fc60004f61670 */
[----:B------:R5:W-:Y:S01]  /*1fa60*/  @!P6 STG.E.U8 desc[UR14][R26.64+0x51], R7 ;  /* 0x000051071a00e986 */ /* 0x000be2000c10110e */
[----:B------:R-:W-:Y:S02]  /*1fa70*/  ISETP.LT.OR P6, PT, R0, 0x59, !P2 ;  /* 0x000000590000780c */ /* 0x000fe400057c1670 */
[----:B------:R-:W-:Y:S01]  /*1fa80*/  F2FP.SATFINITE.E5M2.F32.PACK_AB_MERGE_C R175, RZ, R175, RZ ;  /* 0x000000afffaf723e */ /* 0x000fe200048060ff */
[----:B------:R-:W-:Y:S01]  /*1fa90*/  FMUL R214, R214, UR20 ;  /* 0x00000014d6d67c20 */ /* 0x000fe20008400000 */
[----:B0-----:R-:W-:Y:S01]  /*1faa0*/  F2FP.SATFINITE.E5M2.F32.PACK_AB_MERGE_C R3, RZ, R176, RZ ;  /* 0x000000b0ff03723e */ /* 0x001fe200048060ff */
[----:B------:R-:W-:Y:S01]  /*1fab0*/  FMUL R215, R215, UR20 ;  /* 0x00000014d7d77c20 */ /* 0x000fe20008400000 */
[----:B------:R-:W-:Y:S01]  /*1fac0*/  F2FP.SATFINITE.E5M2.F32.PACK_AB_MERGE_C R177, RZ, R177, RZ ;  /* 0x000000b1ffb1723e */ /* 0x000fe200048060ff */
[----:B------:R-:W-:Y:S01]  /*1fad0*/  @!P5 STG.E.U8 desc[UR14][R24.64+0x58], R175 ;  /* 0x000058af1800d986 */ /* 0x000fe2000c10110e */
[----:B------:R-:W-:-:S03]  /*1fae0*/  ISETP.LT.OR P5, PT, R0, 0x5a, !P2 ;  /* 0x0000005a0000780c */ /* 0x000fc600057a1670 */
[----:B------:R0:W-:Y:S01]  /*1faf0*/  @!P3 STG.E.U8 desc[UR14][R24.64+0x59], R3 ;  /* 0x000059031800b986 */ /* 0x0001e2000c10110e */
[----:B------:R-:W-:-:S03]  /*1fb00*/  ISETP.LT.OR P3, PT, R0, 0x61, !P1 ;  /* 0x000000610000780c */ /* 0x000fc60004f61670 */
[----:B------:R-:W-:Y:S01]  /*1fb10*/  @!P6 STG.E.U8 desc[UR14][R26.64+0x58], R177 ;  /* 0x000058b11a00e986 */ /* 0x000fe2000c10110e */
[----:B------:R-:W-:Y:S02]  /*1fb20*/  ISETP.LT.OR P6, PT, R0, 0x62, !P1 ;  /* 0x000000620000780c */ /* 0x000fe40004fc1670 */
[----:B---3--:R-:W-:Y:S01]  /*1fb30*/  F2FP.SATFINITE.E5M2.F32.PACK_AB_MERGE_C R5, RZ, R178, RZ ;  /* 0x000000b2ff05723e */ /* 0x008fe200048060ff */
[----:B------:R-:W-:Y:S01]  /*1fb40*/  FMUL R216, R216, UR20 ;  /* 0x00000014d8d87c20 */ /* 0x000fe20008400000 */
[----:B------:R-:W-:Y:S01]  /*1fb50*/  F2FP.SATFINITE.E5M2.F32.PACK_AB_MERGE_C R179, RZ, R179, RZ ;  /* 0x000000b3ffb3723e */ /* 0x000fe200048060ff */
[----:B------:R-:W-:Y:S01]  /*1fb60*/  FMUL R217, R217, UR20 ;  /* 0x00000014d9d97c20 */ /* 0x000fe20008400000 */
[----:B-----5:R-:W-:Y:S01]  /*1fb70*/  F2FP.SATFINITE.E5M2.F32.PACK_AB_MERGE_C R7, RZ, R180, RZ ;  /* 0x000000b4ff07723e */ /* 0x020fe200048060ff */
        /* <DEDUP_REMOVED lines=97> */
[----:B--2---:R-:W-:Y:S01]  /*20190*/  FMUL R2, R2, UR20 ;  /* 0x0000001402027c20 */ /* 0x004fe20008400000 */
        /* <DEDUP_REMOVED lines=8> */
[----:B------:R-:W2:Y:S01]  /*20220*/  LDL.LU R39, [R1+0x218] ;  /* 0x0002180001277983 */ /* 0x000ea20000300800 */
[----:B------:R-:W-:Y:S01]  /*20230*/  F2FP.SATFINITE.E5M2.F32.PACK_AB_MERGE_C R209, RZ, R209, RZ ;  /* 0x000000d1ffd1723e */ /* 0x000fe200048060ff */
[----:B------:R-:W-:Y:S01]  /*20240*/  FMUL R236, R236, UR20 ;  /* 0x00000014ecec7c20 */ /* 0x000fe20008400000 */
[----:B-----5:R-:W-:Y:S01]  /*20250*/  F2FP.SATFINITE.E5M2.F32.PACK_AB_MERGE_C R7, RZ, R210, RZ ;  /* 0x000000d2ff07723e */ /* 0x020fe200048060ff */
[----:B------:R3:W-:Y:S01]  /*20260*/  @!P5 STG.E.U8 desc[UR14][R24.64+0x99], R5 ;  /* 0x000099051800d986 */ /* 0x0007e2000c10110e */
[C---:B------:R-:W-:Y:S01]  /*20270*/  ISETP.LT.OR P5, PT, R0.reuse, 0xa1, !P1 ;  /* 0x000000a10000780c */ /* 0x040fe20004fa1670 */
[----:B------:R-:W-:Y:S01]  /*20280*/  FMUL R235, R235, UR20 ;  /* 0x00000014ebeb7c20 */ /* 0x000fe20008400000 */
[----:B------:R-:W-:Y:S01]  /*20290*/  F2FP.SATFINITE.E5M2.F32.PACK_AB_MERGE_C R211, RZ, R211, RZ ;  /* 0x000000d3ffd3723e */ /* 0x000fe200048060ff */
[----:B------:R-:W-:Y:S01]  /*202a0*/  @!P3 STG.E.U8 desc[UR14][R26.64+0x98], R209 ;  /* 0x000098d11a00b986 */ /* 0x000fe2000c10110e */
[C---:B------:R-:W-:Y:S01]  /*202b0*/  ISETP.LT.OR P3, PT, R0.reuse, 0xa2, !P1 ;  /* 0x000000a20000780c */ /* 0x040fe20004f61670 */
[----:B------:R-:W-:Y:S01]  /*202c0*/  FMUL R237, R237, UR20 ;  /* 0x00000014eded7c20 */ /* 0x000fe20008400000 */
[----:B0-----:R-:W-:Y:S01]  /*202d0*/  F2FP.SATFINITE.E5M2.F32.PACK_AB_MERGE_C R3, RZ, R212, RZ ;  /* 0x000000d4ff03723e */ /* 0x001fe200048060ff */
[----:B------:R0:W-:Y:S01]  /*202e0*/  @!P6 STG.E.U8 desc[UR14][R26.64+0x99], R7 ;  /* 0x000099071a00e986 */ /* 0x0001e2000c10110e */
[----:B------:R-:W-:-:S02]  /*202f0*/  ISETP.LT.OR P6, PT, R0, 0xa1, !P2 ;  /* 0x000000a10000780c */ /* 0x000fc400057c1670 */
[----:B------:R-:W-:Y:S01]  /*20300*/  F2FP.SATFINITE.E5M2.F32.PACK_AB_MERGE_C R213, RZ, R213, RZ ;  /* 0x000000d5ffd5723e */ /* 0x000fe200048060ff */
[----:B------:R-:W5:Y:S01]  /*20310*/  LDL.LU R38, [R1+0x21c] ;  /* 0x00021c0001267983 */ /* 0x000f620000300800 */
[----:B---3--:R-:W-:Y:S02]  /*20320*/  F2FP.SATFINITE.E5M2.F32.PACK_AB_MERGE_C R5, RZ, R214, RZ ;  /* 0x000000d6ff05723e */ /* 0x008fe400048060ff */
[----:B------:R-:W-:Y:S01]  /*20330*/  F2FP.SATFINITE.E5M2.F32.PACK_AB_MERGE_C R215, RZ, R215, RZ ;  /* 0x000000d7ffd7723e */ /* 0x000fe200048060ff */
[----:B------:R-:W-:Y:S01]  /*20340*/  @!P5 STG.E.U8 desc[UR14][R24.64+0xa0], R211 ;  /* 0x0000a0d31800d986 */ /* 0x000fe2000c10110e */
[C---:B------:R-:W-:Y:S02]  /*20350*/  ISETP.LT.OR P5, PT, R0.reuse, 0xa2, !P2 ;  /* 0x000000a20000780c */ /* 0x040fe400057a1670 */
[----:B------:R-:W-:Y:S01]  /*20360*/  F2FP.SATFINITE.E5M2.F32.PACK_AB_MERGE_C R217, RZ, R217, RZ ;  /* 0x000000d9ffd9723e */ /* 0x000fe200048060ff */
[----:B------:R3:W-:Y:S01]  /*20370*/  @!P3 STG.E.U8 desc[UR14][R24.64+0xa1], R3 ;  /* 0x0000a1031800b986 */ /* 0x0007e2000c10110e */
[----:B------:R-:W-:-:S02]  /*20380*/  ISETP.LT.OR P3, PT, R0, 0xa9, !P1 ;  /* 0x000000a90000780c */ /* 0x000fc40004f61670 */
[----:B0-----:R-:W-:Y:S01]  /*20390*/  F2FP.SATFINITE.E5M2.F32.PACK_AB_MERGE_C R7, RZ, R216, RZ ;  /* 0x000000d8ff07723e */ /* 0x001fe200048060ff */
[----:B------:R-:W-:Y:S01]  /*203a0*/  @!P6 STG.E.U8 desc[UR14][R26.64+0xa0], R213 ;  /* 0x0000a0d51a00e986 */ /* 0x000fe2000c10110e */
[C---:B------:R-:W-:Y:S02]  /*203b0*/  ISETP.LT.OR P6, PT, R0.reuse, 0xaa, !P1 ;  /* 0x000000aa0000780c */ /* 0x040fe40004fc1670 */
[----:B------:R-:W-:Y:S02]  /*203c0*/  F2FP.SATFINITE.E5M2.F32.PACK_AB_MERGE_C R219, RZ, R219, RZ ;  /* 0x000000dbffdb723e */ /* 0x000fe400048060ff */
[----:B------:R-:W-:Y:S01]  /*203d0*/  F2FP.SATFINITE.E5M2.F32.PACK_AB_MERGE_C R221, RZ, R221, RZ ;  /* 0x000000ddffdd723e */ /* 0x000fe200048060ff */
[----:B------:R0:W-:Y:S01]  /*203e0*/  @!P5 STG.E.U8 desc[UR14][R26.64+0xa1], R5 ;  /* 0x0000a1051a00d986 */ /* 0x0001e2000c10110e */
[C---:B------:R-:W-:Y:S02]  /*203f0*/  ISETP.LT.OR P5, PT, R0.reuse, 0xa9, !P2 ;  /* 0x000000a90000780c */ /* 0x040fe400057a1670 */
[----:B---3--:R-:W-:Y:S01]  /*20400*/  F2FP.SATFINITE.E5M2.F32.PACK_AB_MERGE_C R3, RZ, R218, RZ ;  /* 0x000000daff03723e */ /* 0x008fe200048060ff */
[----:B------:R-:W-:Y:S01]  /*20410*/  @!P3 STG.E.U8 desc[UR14][R24.64+0xa8], R215 ;  /* 0x0000a8d71800b986 */ /* 0x000fe2000c10110e */
[----:B------:R-:W-:-:S02]  /*20420*/  ISETP.LT.OR P3, PT, R0, 0xaa, !P2 ;  /* 0x000000aa0000780c */ /* 0x000fc40005761670 */
[----:B------:R-:W-:Y:S01]  /*20430*/  F2FP.SATFINITE.E5M2.F32.PACK_AB_MERGE_C R223, RZ, R223, RZ ;  /* 0x000000dfffdf723e */ /* 0x000fe200048060ff */
[----:B------:R3:W-:Y:S01]  /*20440*/  @!P6 STG.E.U8 desc[UR14][R24.64+0xa9], R7 ;  /* 0x0000a9071800e986 */ /* 0x0007e2000c10110e */
[C---:B------:R-:W-:Y:S02]  /*20450*/  ISETP.LT.OR P6, PT, R0.reuse, 0xb1, !P1 ;  /* 0x000000b10000780c */ /* 0x040fe40004fc1670 */
[----:B------:R-:W-:Y:S02]  /*20460*/  F2FP.SATFINITE.E5M2.F32.PACK_AB_MERGE_C R225, RZ, R225, RZ ;  /* 0x000000e1ffe1723e */ /* 0x000fe400048060ff */
[----:B0-----:R-:W-:Y:S01]  /*20470*/  F2FP.SATFINITE.E5M2.F32.PACK_AB_MERGE_C R5, RZ, R220, RZ ;  /* 0x000000dcff05723e */ /* 0x001fe200048060ff */
[----:B------:R-:W-:Y:S01]  /*20480*/  @!P5 STG.E.U8 desc[UR14][R26.64+0xa8], R217 ;  /* 0x0000a8d91a00d986 */ /* 0x000fe2000c10110e */
[C---:B------:R-:W-:Y:S02]  /*20490*/  ISETP.LT.OR P5, PT, R0.reuse, 0xb2, !P1 ;  /* 0x000000b20000780c */ /* 0x040fe40004fa1670 */
[----:B------:R-:W-:Y:S01]  /*204a0*/  F2FP.SATFINITE.E5M2.F32.PACK_AB_MERGE_C R227, RZ, R227, RZ ;  /* 0x000000e3ffe3723e */ /* 0x000fe200048060ff */
[----:B------:R0:W-:Y:S01]  /*204b0*/  @!P3 STG.E.U8 desc[UR14][R26.64+0xa9], R3 ;  /* 0x0000a9031a00b986 */ /* 0x0001e2000c10110e */
[----:B------:R-:W-:-:S02]  /*204c0*/  ISETP.LT.OR P3, PT, R0, 0xb1, !P2 ;  /* 0x000000b10000780c */ /* 0x000fc40005761670 */
[----:B---3--:R-:W-:Y:S01]  /*204d0*/  F2FP.SATFINITE.E5M2.F32.PACK_AB_MERGE_C R7, RZ, R222, RZ ;  /* 0x000000deff07723e */ /* 0x008fe200048060ff */
[----:B------:R-:W-:Y:S01]  /*204e0*/  @!P6 STG.E.U8 desc[UR14][R24.64+0xb0], R219 ;  /* 0x0000b0db1800e986 */ /* 0x000fe2000c10110e */
[C---:B------:R-:W-:Y:S02]  /*204f0*/  ISETP.LT.OR P6, PT, R0.reuse, 0xb2, !P2 ;  /* 0x000000b20000780c */ /* 0x040fe400057c1670 */
[----:B------:R-:W-:Y:S02]  /*20500*/  F2FP.SATFINITE.E5M2.F32.PACK_AB_MERGE_C R229, RZ, R229, RZ ;  /* 0x000000e5ffe5723e */ /* 0x000fe400048060ff */
[----:B------:R-:W-:Y:S01]  /*20510*/  F2FP.SATFINITE.E5M2.F32.PACK_AB_MERGE_C R231, RZ, R231, RZ ;  /* 0x000000e7ffe7723e */ /* 0x000fe200048060ff */
[----:B------:R3:W-:Y:S01]  /*20520*/  @!P5 STG.E.U8 desc[UR14][R24.64+0xb1], R5 ;  /* 0x0000b1051800d986 */ /* 0x0007e2000c10110e */
[C---:B------:R-:W-:Y:S02]  /*20530*/  ISETP.LT.OR P5, PT, R0.reuse, 0xb9, !P1 ;  /* 0x000000b90000780c */ /* 0x040fe40004fa1670 */
[----:B0-----:R-:W-:Y:S01]  /*20540*/  F2FP.SATFINITE.E5M2.F32.PACK_AB_MERGE_C R3, RZ, R224, RZ ;  /* 0x000000e0ff03723e */ /* 0x001fe200048060ff */
[----:B------:R-:W-:Y:S01]  /*20550*/  @!P3 STG.E.U8 desc[UR14][R26.64+0xb0], R221 ;  /* 0x0000b0dd1a00b986 */ /* 0x000fe2000c10110e */
[----:B------:R-:W-:-:S02]  /*20560*/  ISETP.LT.OR P3, PT, R0, 0xba, !P1 ;  /* 0x000000ba0000780c */ /* 0x000fc40004f61670 */
[----:B------:R-:W-:Y:S01]  /*20570*/  F2FP.SATFINITE.E5M2.F32.PACK_AB_MERGE_C R233, RZ, R233, RZ ;  /* 0x000000e9ffe9723e */ /* 0x000fe200048060ff */
[----:B------:R0:W-:Y:S01]  /*20580*/  @!P6 STG.E.U8 desc[UR14][R26.64+0xb1], R7 ;  /* 0x0000b1071a00e986 */ /* 0x0001e2000c10110e */
[C---:B------:R-:W-:Y:S02]  /*20590*/  ISETP.LT.OR P6, PT, R0.reuse, 0xb9, !P2 ;  /* 0x000000b90000780c */ /* 0x040fe400057c1670 */
[----:B------:R-:W-:Y:S02]  /*205a0*/  F2FP.SATFINITE.E5M2.F32.PACK_AB_MERGE_C R235, RZ, R235, RZ ;  /* 0x000000ebffeb723e */ /* 0x000fe400048060ff */
[----:B---3--:R-:W-:Y:S01]  /*205b0*/  F2FP.SATFINITE.E5M2.F32.PACK_AB_MERGE_C R5, RZ, R226, RZ ;  /* 0x000000e2ff05723e */ /* 0x008fe200048060ff */
[----:B------:R-:W-:Y:S01]  /*205c0*/  @!P5 STG.E.U8 desc[UR14][R24.64+0xb8], R223 ;  /* 0x0000b8df1800d986 */ /* 0x000fe2000c10110e */
[----:B------:R-:W-:-:S03]  /*205d0*/  ISETP.LT.OR P5, PT, R0, 0xba, !P2 ;  /* 0x000000ba0000780c */ /* 0x000fc600057a1670 */
[----:B------:R3:W-:Y:S01]  /*205e0*/  @!P3 STG.E.U8 desc[UR14][R24.64+0xb9], R3 ;  /* 0x0000b9031800b986 */ /* 0x0007e2000c10110e */
[C---:B------:R-:W-:Y:S02]  /*205f0*/  ISETP.LT.OR P3, PT, R0.reuse, 0xc1, !P1 ;  /* 0x000000c10000780c */ /* 0x040fe40004f61670 */
[----:B0-----:R-:W-:Y:S01]  /*20600*/  F2FP.SATFINITE.E5M2.F32.PACK_AB_MERGE_C R7, RZ, R228, RZ ;  /* 0x000000e4ff07723e */ /* 0x001fe200048060ff */
[----:B------:R-:W-:Y:S01]  /*20610*/  @!P6 STG.E.U8 desc[UR14][R26.64+0xb8], R225 ;  /* 0x0000b8e11a00e986 */ /* 0x000fe2000c10110e */
[----:B------:R-:W-:-:S05]  /*20620*/  ISETP.LT.OR P6, PT, R0, 0xc2, !P1 ;  /* 0x000000c20000780c */ /* 0x000fca0004fc1670 */
[----:B------:R0:W-:Y:S01]  /*20630*/  @!P5 STG.E.U8 desc[UR14][R26.64+0xb9], R5 ;  /* 0x0000b9051a00d986 */ /* 0x0001e2000c10110e */
[C---:B------:R-:W-:Y:S02]  /*20640*/  ISETP.LT.OR P5, PT, R0.reuse, 0xc1, !P2 ;  /* 0x000000c10000780c */ /* 0x040fe400057a1670 */
[----:B---3--:R-:W-:Y:S01]  /*20650*/  F2FP.SATFINITE.E5M2.F32.PACK_AB_MERGE_C R3, RZ, R230, RZ ;  /* 0x000000e6ff03723e */ /* 0x008fe200048060ff */
[----:B------:R-:W-:Y:S01]  /*20660*/  @!P3 STG.E.U8 desc[UR14][R24.64+0xc0], R227 ;  /* 0x0000c0e31800b986 */ /* 0x000fe2000c10110e */
[----:B------:R-:W-:-:S03]  /*20670*/  ISETP.LT.OR P3, PT, R0, 0xc2, !P2 ;  /* 0x000000c20000780c */ /* 0x000fc60005761670 */
[----:B------:R3:W-:Y:S01]  /*20680*/  @!P6 STG.E.U8 desc[UR14][R24.64+0xc1], R7 ;  /* 0x0000c1071800e986 */ /* 0x0007e2000c10110e */
[----:B------:R-:W-:Y:S02]  /*20690*/  ISETP.LT.OR P6, PT, R0, 0xc9, !P1 ;  /* 0x000000c90000780c */ /* 0x000fe40004fc1670 */
[----:B0-----:R-:W-:-:S03]  /*206a0*/  F2FP.SATFINITE.E5M2.F32.PACK_AB_MERGE_C R5, RZ, R232, RZ ;  /* 0x000000e8ff05723e */ /* 0x001fc600048060ff */
[----:B------:R-:W-:Y:S01]  /*206b0*/  @!P5 STG.E.U8 desc[UR14][R26.64+0xc0], R229 ;  /* 0x0000c0e51a00d986 */ /* 0x000fe2000c10110e */
[----:B------:R-:W-:-:S03]  /*206c0*/  ISETP.LT.OR P5, PT, R0, 0xca, !P1 ;  /* 0x000000ca0000780c */ /* 0x000fc60004fa1670 */
[----:B------:R4:W-:Y:S01]  /*206d0*/  @!P3 STG.E.U8 desc[UR14][R26.64+0xc1], R3 ;  /* 0x0000c1031a00b986 */ /* 0x0009e2000c10110e */
[C---:B------:R-:W-:Y:S02]  /*206e0*/  ISETP.LT.OR P3, PT, R0.reuse, 0xc9, !P2 ;  /* 0x000000c90000780c */ /* 0x040fe40005761670 */
[----:B---3--:R-:W-:Y:S01]  /*206f0*/  F2FP.SATFINITE.E5M2.F32.PACK_AB_MERGE_C R7, RZ, R234, RZ ;  /* 0x000000eaff07723e */ /* 0x008fe200048060ff */
[----:B------:R-:W-:Y:S01]  /*20700*/  @!P6 STG.E.U8 desc[UR14][R24.64+0xc8], R231 ;  /* 0x0000c8e71800e986 */ /* 0x000fe2000c10110e */
[----:B------:R-:W-:-:S05]  /*20710*/  ISETP.LT.OR P6, PT, R0, 0xca, !P2 ;  /* 0x000000ca0000780c */ /* 0x000fca00057c1670 */
[----:B------:R0:W-:Y:S01]  /*20720*/  @!P5 STG.E.U8 desc[UR14][R24.64+0xc9], R5 ;  /* 0x0000c9051800d986 */ /* 0x0001e2000c10110e */
[----:B------:R-:W-:-:S03]  /*20730*/  ISETP.LT.OR P5, PT, R0, 0xd1, !P1 ;  /* 0x000000d10000780c */ /* 0x000fc60004fa1670 */
[----:B------:R-:W-:Y:S01]  /*20740*/  @!P3 STG.E.U8 desc[UR14][R26.64+0xc8], R233 ;  /* 0x0000c8e91a00b986 */ /* 0x000fe2000c10110e */
[----:B------:R-:W-:-:S03]  /*20750*/  ISETP.LT.OR P3, PT, R0, 0xd2, !P1 ;  /* 0x000000d20000780c */ /* 0x000fc60004f61670 */
[----:B------:R3:W-:Y:S01]  /*20760*/  @!P6 STG.E.U8 desc[UR14][R26.64+0xc9], R7 ;  /* 0x0000c9071a00e986 */ /* 0x0007e2000c10110e */
[----:B----4-:R-:W-:Y:S01]  /*20770*/  FMUL R3, R36, UR20 ;  /* 0x0000001424037c20 */ /* 0x010fe20008400000 */
[----:B------:R-:W-:Y:S02]  /*20780*/  ISETP.LT.OR P6, PT, R0, 0xd1, !P2 ;  /* 0x000000d10000780c */ /* 0x000fe400057c1670 */
[----:B0-----:R-:W-:Y:S02]  /*20790*/  F2FP.SATFINITE.E5M2.F32.PACK_AB_MERGE_C R5, RZ, R236, RZ ;  /* 0x000000ecff05723e */ /* 0x001fe400048060ff */
[----:B---3--:R-:W-:Y:S01]  /*207a0*/  F2FP.SATFINITE.E5M2.F32.PACK_AB_MERGE_C R7, RZ, R2, RZ ;  /* 0x00000002ff07723e */ /* 0x008fe200048060ff */
[----:B------:R-:W-:Y:S01]  /*207b0*/  FMUL R2, R37, UR20 ;  /* 0x0000001425027c20 */ /* 0x000fe20008400000 */
[----:B------:R-:W-:Y:S04]  /*207c0*/  @!P5 STG.E.U8 desc[UR14][R24.64+0xd0], R235 ;  /* 0x0000d0eb1800d986 */ /* 0x000fe8000c10110e */
[----:B------:R-:W3:Y:S01]  /*207d0*/  LDL.LU R37, [R1+0x220] ;  /* 0x0002200001257983 */ /* 0x000ee20000300800 */
[----:B------:R-:W-:Y:S01]  /*207e0*/  F2FP.SATFINITE.E5M2.F32.PACK_AB_MERGE_C R9, RZ, R2, RZ ;  /* 0x00000002ff09723e */ /* 0x000fe200048060ff */
[----:B------:R-:W-:-:S02]  /*207f0*/  FMUL R2, R35, UR20 ;  /* 0x0000001423027c20 */ /* 0x000fc40008400000 */
[----:B------:R-:W4:Y:S01]  /*20800*/  LDL.LU R36, [R1+0x224] ;  /* 0x0002240001247983 */ /* 0x000f220000300800 */
[----:B------:R-:W-:-:S03]  /*20810*/  F2FP.SATFINITE.E5M2.F32.PACK_AB_MERGE_C R11, RZ, R3, RZ ;  /* 0x00000003ff0b723e */ /* 0x000fc600048060ff */
[----:B------:R0:W-:Y:S01]  /*20820*/  @!P3 STG.E.U8 desc[UR14][R24.64+0xd1], R5 ;  /* 0x0000d1051800b986 */ /* 0x0001e2000c10110e */
[----:B------:R-:W-:-:S03]  /*20830*/  FMUL R3, R32, UR20 ;  /* 0x0000001420037c20 */ /* 0x000fc60008400000 */
[----:B------:R-:W4:Y:S01]  /*20840*/  LDL.LU R35, [R1+0x228] ;  /* 0x0002280001237983 */ /* 0x000f220000300800 */
[----:B0-----:R-:W-:Y:S01]  /*20850*/  F2FP.SATFINITE.E5M2.F32.PACK_AB_MERGE_C R5, RZ, R2, RZ ;  /* 0x00000002ff05723e */ /* 0x001fe200048060ff */
[----:B------:R-:W-:Y:S02]  /*20860*/  FMUL R2, R33, UR20 ;  /* 0x0000001421027c20 */ /* 0x000fe40008400000 */
[----:B------:R-:W4:Y:S04]  /*20870*/  LDL.LU R33, [R1+0x22c] ;  /* 0x00022c0001217983 */ /* 0x000f280000300800 */
[----:B------:R-:W4:Y:S01]  /*20880*/  LDL.LU R32, [R1+0x230] ;  /* 0x0002300001207983 */ /* 0x000f220000300800 */
[C---:B------:R-:W-:Y:S02]  /*20890*/  ISETP.LT.OR P5, PT, R0.reuse, 0xd2, !P2 ;  /* 0x000000d20000780c */ /* 0x040fe400057a1670 */
[----:B------:R-:W-:Y:S01]  /*208a0*/  ISETP.LT.OR P3, PT, R0, 0xd9, !P1 ;  /* 0x000000d90000780c */ /* 0x000fe20004f61670 */
[----:B------:R-:W4:Y:S01]  /*208b0*/  LDL.LU R41, [R1+0x234] ;  /* 0x0002340001297983 */ /* 0x000f220000300800 */
[----:B------:R-:W-:-:S05]  /*208c0*/  F2FP.SATFINITE.E5M2.F32.PACK_AB_MERGE_C R237, RZ, R237, RZ ;  /* 0x000000edffed723e */ /* 0x000fca00048060ff */
[----:B------:R-:W-:Y:S01]  /*208d0*/  @!P6 STG.E.U8 desc[UR14][R26.64+0xd0], R237 ;  /* 0x0000d0ed1a00e986 */ /* 0x000fe2000c10110e */
[----:B------:R-:W-:-:S03]  /*208e0*/  ISETP.LT.OR P6, PT, R0, 0xda, !P1 ;  /* 0x000000da0000780c */ /* 0x000fc60004fc1670 */
[----:B------:R0:W-:Y:S01]  /*208f0*/  @!P5 STG.E.U8 desc[UR14][R26.64+0xd1], R7 ;  /* 0x0000d1071a00d986 */ /* 0x0001e2000c10110e */
[----:B------:R-:W-:-:S03]  /*20900*/  ISETP.LT.OR P5, PT, R0, 0xd9, !P2 ;  /* 0x000000d90000780c */ /* 0x000fc600057a1670 */
[----:B------:R1:W-:Y:S01]  /*20910*/  @!P3 STG.E.U8 desc[UR14][R24.64+0xd8], R9 ;  /* 0x0000d8091800b986 */ /* 0x0003e2000c10110e */
[----:B------:R-:W-:Y:S02]  /*20920*/  ISETP.LT.OR P3, PT, R0, 0xda, !P2 ;  /* 0x000000da0000780c */ /* 0x000fe40005761670 */
[----:B0-----:R-:W-:-:S03]  /*20930*/  F2FP.SATFINITE.E5M2.F32.PACK_AB_MERGE_C R7, RZ, R2, RZ ;  /* 0x00000002ff07723e */ /* 0x001fc600048060ff */
[----:B------:R-:W-:Y:S01]  /*20940*/  @!P6 STG.E.U8 desc[UR14][R24.64+0xd9], R11 ;  /* 0x0000d90b1800e986 */ /* 0x000fe2000c10110e */
[----:B-1----:R-:W-:-:S03]  /*20950*/  F2FP.SATFINITE.E5M2.F32.PACK_AB_MERGE_C R9, RZ, R3, RZ ;  /* 0x00000003ff09723e */ /* 0x002fc600048060ff */
[----:B------:R0:W-:Y:S04]  /*20960*/  @!P5 STG.E.U8 desc[UR14][R26.64+0xd8], R5 ;  /* 0x0000d8051a00d986 */ /* 0x0001e8000c10110e */
[----:B------:R1:W-:Y:S01]  /*20970*/  @!P3 STG.E.U8 desc[UR14][R26.64+0xd9], R7 ;  /* 0x0000d9071a00b986 */ /* 0x0003e2000c10110e */
[----:B--2---:R-:W-:-:S03]  /*20980*/  FMUL R4, R39, UR20 ;  /* 0x0000001427047c20 */ /* 0x004fc60008400000 */
[----:B------:R-:W2:Y:S01]  /*20990*/  LDL.LU R39, [R1+0x238] ;  /* 0x0002380001277983 */ /* 0x000ea20000300800 */
[----:B-----5:R-:W-:-:S03]  /*209a0*/  FMUL R2, R38, UR20 ;  /* 0x0000001426027c20 */ /* 0x020fc60008400000 */
[----:B------:R-:W5:Y:S02]  /*209b0*/  LDL.LU R38, [R1+0x23c] ;  /* 0x00023c0001267983 */ /* 0x000f640000300800 */
[----:B0-----:R-:W-:Y:S02]  /*209c0*/  F2FP.SATFINITE.E5M2.F32.PACK_AB_MERGE_C R5, RZ, R2, RZ ;  /* 0x00000002ff05723e */ /* 0x001fe400048060ff */
[----:B------:R-:W-:Y:S01]  /*209d0*/  F2FP.SATFINITE.E5M2.F32.PACK_AB_MERGE_C R11, RZ, R4, RZ ;  /* 0x00000004ff0b723e */ /* 0x000fe200048060ff */
[----:B---3--:R-:W-:Y:S02]  /*209e0*/  FMUL R3, R37, UR20 ;  /* 0x0000001425037c20 */ /* 0x008fe40008400000 */
[----:B------:R-:W3:Y:S01]  /*209f0*/  LDL.LU R37, [R1+0x240] ;  /* 0x0002400001257983 */ /* 0x000ee20000300800 */
[----:B----4-:R-:W-:-:S03]  /*20a00*/  FMUL R2, R36, UR20 ;  /* 0x0000001424027c20 */ /* 0x010fc60008400000 */
[----:B------:R-:W4:Y:S01]  /*20a10*/  LDL.LU R36, [R1+0x244] ;  /* 0x0002440001247983 */ /* 0x000f220000300800 */
[----:B------:R-:W-:Y:S02]  /*20a20*/  F2FP.SATFINITE.E5M2.F32.PACK_AB_MERGE_C R13, RZ, R3, RZ ;  /* 0x00000003ff0d723e */ /* 0x000fe400048060ff */
[----:B-1----:R-:W-:Y:S01]  /*20a30*/  F2FP.SATFINITE.E5M2.F32.PACK_AB_MERGE_C R7, RZ, R2, RZ ;  /* 0x00000002ff07723e */ /* 0x002fe200048060ff */
[----:B------:R-:W-:Y:S02]  /*20a40*/  FMUL R2, R35, UR20 ;  /* 0x0000001423027c20 */ /* 0x000fe40008400000 */
[----:B------:R-:W4:Y:S01]  /*20a50*/  LDL.LU R35, [R1+0x248] ;  /* 0x0002480001237983 */ /* 0x000f220000300800 */
[----:B------:R-:W-:-:S03]  /*20a60*/  FMUL R3, R33, UR20 ;  /* 0x0000001421037c20 */ /* 0x000fc60008400000 */
[----:B------:R-:W4:Y:S01]  /*20a70*/  LDL.LU R33, [R1+0x24c] ;  /* 0x00024c0001217983 */ /* 0x000f220000300800 */
[----:B------:R-:W-:-:S03]  /*20a80*/  FMUL R4, R32, UR20 ;  /* 0x0000001420047c20 */ /* 0x000fc60008400000 */
[----:B------:R-:W4:Y:S01]  /*20a90*/  LDL.LU R32, [R1+0x250] ;  /* 0x0002500001207983 */ /* 0x000f220000300800 */
[C---:B------:R-:W-:Y:S02]  /*20aa0*/  ISETP.LT.OR P6, PT, R0.reuse, 0xe1, !P1 ;  /* 0x000000e10000780c */ /* 0x040fe40004fc1670 */
[C---:B------:R-:W-:Y:S02]  /*20ab0*/  ISETP.LT.OR P5, PT, R0.reuse, 0xe2, !P1 ;  /* 0x000000e20000780c */ /* 0x040fe40004fa1670 */
[----:B------:R-:W-:-:S09]  /*20ac0*/  ISETP.LT.OR P3, PT, R0, 0xe1, !P2 ;  /* 0x000000e10000780c */ /* 0x000fd20005761670 */
[----:B------:R0:W-:Y:S01]  /*20ad0*/  @!P6 STG.E.U8 desc[UR14][R24.64+0xe0], R9 ;  /* 0x0000e0091800e986 */ /* 0x0001e2000c10110e */
[----:B------:R-:W-:-:S03]  /*20ae0*/  ISETP.LT.OR P6, PT, R0, 0xe2, !P2 ;  /* 0x000000e20000780c */ /* 0x000fc600057c1670 */
[----:B------:R-:W-:Y:S01]  /*20af0*/  @!P5 STG.E.U8 desc[UR14][R24.64+0xe1], R11 ;  /* 0x0000e10b1800d986 */ /* 0x000fe2000c10110e */
[----:B------:R-:W-:-:S03]  /*20b00*/  ISETP.LT.OR P5, PT, R0, 0xe9, !P1 ;  /* 0x000000e90000780c */ /* 0x000fc60004fa1670 */
[----:B------:R1:W-:Y:S01]  /*20b10*/  @!P3 STG.E.U8 desc[UR14][R26.64+0xe0], R5 ;  /* 0x0000e0051a00b986 */ /* 0x0003e2000c10110e */
[----:B------:R-:W-:-:S05]  /*20b20*/  ISETP.LT.OR P3, PT, R0, 0xea, !P1 ;  /* 0x000000ea0000780c */ /* 0x000fca0004f61670 */
[----:B------:R-:W-:Y:S01]  /*20b30*/  @!P6 STG.E.U8 desc[UR14][R26.64+0xe1], R13 ;  /* 0x0000e10d1a00e986 */ /* 0x000fe2000c10110e */
[C---:B------:R-:W-:Y:S02]  /*20b40*/  ISETP.LT.OR P6, PT, R0.reuse, 0xe9, !P2 ;  /* 0x000000e90000780c */ /* 0x040fe400057c1670 */
[----:B0-----:R-:W-:Y:S01]  /*20b50*/  F2FP.SATFINITE.E5M2.F32.PACK_AB_MERGE_C R9, RZ, R2, RZ ;  /* 0x00000002ff09723e */ /* 0x001fe200048060ff */
[----:B------:R0:W-:Y:S01]  /*20b60*/  @!P5 STG.E.U8 desc[UR14][R24.64+0xe8], R7 ;  /* 0x0000e8071800d986 */ /* 0x0001e2000c10110e */
[----:B------:R-:W-:Y:S01]  /*20b70*/  ISETP.LT.OR P5, PT, R0, 0xea, !P2 ;  /* 0x000000ea0000780c */ /* 0x000fe200057a1670 */
[----:B------:R-:W-:Y:S01]  /*20b80*/  FMUL R2, R41, UR20 ;  /* 0x0000001429027c20 */ /* 0x000fe20008400000 */
[----:B-1----:R-:W-:Y:S02]  /*20b90*/  F2FP.SATFINITE.E5M2.F32.PACK_AB_MERGE_C R5, RZ, R3, RZ ;  /* 0x00000003ff05723e */ /* 0x002fe400048060ff */
[----:B------:R-:W-:Y:S01]  /*20ba0*/  F2FP.SATFINITE.E5M2.F32.PACK_AB_MERGE_C R11, RZ, R4, RZ ;  /* 0x00000004ff0b723e */ /* 0x000fe200048060ff */
[----:B------:R-:W-:Y:S01]  /*20bb0*/  @!P3 STG.E.U8 desc[UR14][R24.64+0xe9], R9 ;  /* 0x0000e9091800b986 */ /* 0x000fe2000c10110e */
[----:B0-----:R-:W-:-:S03]  /*20bc0*/  F2FP.SATFINITE.E5M2.F32.PACK_AB_MERGE_C R7, RZ, R2, RZ ;  /* 0x00000002ff07723e */ /* 0x001fc600048060ff */
[----:B------:R0:W-:Y:S04]  /*20bd0*/  @!P6 STG.E.U8 desc[UR14][R26.64+0xe8], R5 ;  /* 0x0000e8051a00e986 */ /* 0x0001e8000c10110e */
[----:B------:R1:W-:Y:S01]  /*20be0*/  @!P5 STG.E.U8 desc[UR14][R26.64+0xe9], R11 ;  /* 0x0000e90b1a00d986 */ /* 0x0003e2000c10110e */
[----:B--2---:R-:W-:-:S05]  /*20bf0*/  FMUL R3, R39, UR20 ;  /* 0x0000001427037c20 */ /* 0x004fca0008400000 */
[----:B------:R-:W-:Y:S01]  /*20c00*/  F2FP.SATFINITE.E5M2.F32.PACK_AB_MERGE_C R13, RZ, R3, RZ ;  /* 0x00000003ff0d723e */ /* 0x000fe200048060ff */
[----:B-----5:R-:W-:-:S05]  /*20c10*/  FMUL R2, R38, UR20 ;  /* 0x0000001426027c20 */ /* 0x020fca0008400000 */
[----:B0-----:R-:W-:Y:S01]  /*20c20*/  F2FP.SATFINITE.E5M2.F32.PACK_AB_MERGE_C R5, RZ, R2, RZ ;  /* 0x00000002ff05723e */ /* 0x001fe200048060ff */
[----:B---3--:R-:W-:Y:S02]  /*20c30*/  FMUL R3, R37, UR20 ;  /* 0x0000001425037c20 */ /* 0x008fe40008400000 */
[----:B------:R-:W2:Y:S01]  /*20c40*/  LDL.LU R37, [R1+0x254] ;  /* 0x0002540001257983 */ /* 0x000ea20000300800 */
[----:B----4-:R-:W-:-:S03]  /*20c50*/  FMUL R4, R36, UR20 ;  /* 0x0000001424047c20 */ /* 0x010fc60008400000 */
[----:B------:R-:W3:Y:S01]  /*20c60*/  LDL.LU R39, [R1+0x258] ;  /* 0x0002580001277983 */ /* 0x000ee20000300800 */
[----:B------:R-:W-:-:S03]  /*20c70*/  F2FP.SATFINITE.E5M2.F32.PACK_AB_MERGE_C R9, RZ, R3, RZ ;  /* 0x00000003ff09723e */ /* 0x000fc600048060ff */
[----:B------:R-:W4:Y:S01]  /*20c80*/  LDL.LU R36, [R1+0x25c] ;  /* 0x00025c0001247983 */ /* 0x000f220000300800 */
[----:B-1----:R-:W-:Y:S01]  /*20c90*/  F2FP.SATFINITE.E5M2.F32.PACK_AB_MERGE_C R11, RZ, R4, RZ ;  /* 0x00000004ff0b723e */ /* 0x002fe200048060ff */
[----:B------:R-:W-:Y:S02]  /*20ca0*/  FMUL R2, R35, UR20 ;  /* 0x0000001423027c20 */ /* 0x000fe40008400000 */
[----:B------:R-:W5:Y:S01]  /*20cb0*/  LDL.LU R35, [R1+0x260] ;  /* 0x0002600001237983 */ /* 0x000f620000300800 */
[----:B------:R-:W-:-:S03]  /*20cc0*/  FMUL R3, R33, UR20 ;  /* 0x0000001421037c20 */ /* 0x000fc60008400000 */
[----:B------:R-:W5:Y:S01]  /*20cd0*/  LDL.LU R33, [R1+0x264] ;  /* 0x0002640001217983 */ /* 0x000f620000300800 */
[----:B------:R-:W-:-:S03]  /*20ce0*/  FMUL R4, R32, UR20 ;  /* 0x0000001420047c20 */ /* 0x000fc60008400000 */
[----:B------:R-:W5:Y:S01]  /*20cf0*/  LDL.LU R32, [R1+0x268] ;  /* 0x0002680001207983 */ /* 0x000f620000300800 */
[C---:B------:R-:W-:Y:S02]  /*20d00*/  ISETP.LT.OR P3, PT, R0.reuse, 0xf1, !P1 ;  /* 0x000000f10000780c */ /* 0x040fe40004f61670 */
[C---:B------:R-:W-:Y:S01]  /*20d10*/  ISETP.LT.OR P6, PT, R0.reuse, 0xf2, !P1 ;  /* 0x000000f20000780c */ /* 0x040fe20004fc1670 */
[----:B------:R-:W5:Y:S01]  /*20d20*/  LDL.LU R38, [R1+0x26c] ;  /* 0x00026c0001267983 */ /* 0x000f620000300800 */
[----:B------:R-:W-:-:S09]  /*20d30*/  ISETP.LT.OR P5, PT, R0, 0xf1, !P2 ;  /* 0x000000f10000780c */ /* 0x000fd200057a1670 */
[----:B------:R0:W-:Y:S01]  /*20d40*/  @!P3 STG.E.U8 desc[UR14][R24.64+0xf0], R7 ;  /* 0x0000f0071800b986 */ /* 0x0001e2000c10110e */
[----:B------:R-:W-:-:S03]  /*20d50*/  ISETP.LT.OR P3, PT, R0, 0xf2, !P2 ;  /* 0x000000f20000780c */ /* 0x000fc60005761670 */
[----:B------:R1:W-:Y:S01]  /*20d60*/  @!P6 STG.E.U8 desc[UR14][R24.64+0xf1], R13 ;  /* 0x0000f10d1800e986 */ /* 0x0003e2000c10110e */
[C---:B------:R-:W-:Y:S02]  /*20d70*/  ISETP.LT.OR P6, PT, R0.reuse, 0xf9, !P1 ;  /* 0x000000f90000780c */ /* 0x040fe40004fc1670 */
[----:B------:R-:W-:Y:S01]  /*20d80*/  ISETP.LT.OR P1, PT, R0, 0xfa, !P1 ;  /* 0x000000fa0000780c */ /* 0x000fe20004f21670 */
[----:B------:R1:W-:Y:S01]  /*20d90*/  @!P5 STG.E.U8 desc[UR14][R26.64+0xf0], R5 ;  /* 0x0000f0051a00d986 */ /* 0x0003e2000c10110e */
[----:B0-----:R-:W-:Y:S02]  /*20da0*/  F2FP.SATFINITE.E5M2.F32.PACK_AB_MERGE_C R7, RZ, R3, RZ ;  /* 0x00000003ff07723e */ /* 0x001fe400048060ff */
[----:B-1----:R-:W-:Y:S02]  /*20db0*/  F2FP.SATFINITE.E5M2.F32.PACK_AB_MERGE_C R13, RZ, R4, RZ ;  /* 0x00000004ff0d723e */ /* 0x002fe400048060ff */
[----:B------:R-:W-:Y:S01]  /*20dc0*/  F2FP.SATFINITE.E5M2.F32.PACK_AB_MERGE_C R5, RZ, R2, RZ ;  /* 0x00000002ff05723e */ /* 0x000fe200048060ff */
[----:B------:R0:W-:Y:S04]  /*20dd0*/  @!P3 STG.E.U8 desc[UR14][R26.64+0xf1], R9 ;  /* 0x0000f1091a00b986 */ /* 0x0001e8000c10110e */
[----:B------:R1:W-:Y:S04]  /*20de0*/  @!P6 STG.E.U8 desc[UR14][R24.64+0xf8], R11 ;  /* 0x0000f80b1800e986 */ /* 0x0003e8000c10110e */
[----:B------:R1:W-:Y:S01]  /*20df0*/  @!P1 STG.E.U8 desc[UR14][R24.64+0xf9], R5 ;  /* 0x0000f90518009986 */ /* 0x0003e2000c10110e */
[----:B--2---:R-:W-:-:S03]  /*20e00*/  FMUL R2, R37, UR20 ;  /* 0x0000001425027c20 */ /* 0x004fc60008400000 */
[----:B------:R-:W2:Y:S01]  /*20e10*/  LDL.LU R37, [R1+0x270] ;  /* 0x0002700001257983 */ /* 0x000ea20000300800 */
[----:B---3--:R-:W-:-:S03]  /*20e20*/  FMUL R3, R39, UR20 ;  /* 0x0000001427037c20 */ /* 0x008fc60008400000 */
[----:B------:R-:W3:Y:S01]  /*20e30*/  LDL.LU R39, [R1+0x274] ;  /* 0x0002740001277983 */ /* 0x000ee20000300800 */
[----:B----4-:R-:W-:-:S03]  /*20e40*/  FMUL R4, R36, UR20 ;  /* 0x0000001424047c20 */ /* 0x010fc60008400000 */
[----:B------:R-:W4:Y:S01]  /*20e50*/  LDL.LU R36, [R1+0x278] ;  /* 0x0002780001247983 */ /* 0x000f220000300800 */
[----:B0-----:R-:W-:Y:S01]  /*20e60*/  F2FP.SATFINITE.E5M2.F32.PACK_AB_MERGE_C R9, RZ, R2, RZ ;  /* 0x00000002ff09723e */ /* 0x001fe200048060ff */
[----:B-----5:R-:W-:Y:S01]  /*20e70*/  FMUL R2, R35, UR20 ;  /* 0x0000001423027c20 */ /* 0x020fe20008400000 */
[----:B-1----:R-:W-:Y:S01]  /*20e80*/  F2FP.SATFINITE.E5M2.F32.PACK_AB_MERGE_C R11, RZ, R3, RZ ;  /* 0x00000003ff0b723e */ /* 0x002fe200048060ff */
[----:B------:R-:W5:Y:S01]  /*20e90*/  LDL.LU R35, [R1+0x27c] ;  /* 0x00027c0001237983 */ /* 0x000f620000300800 */
[----:B------:R-:W-:Y:S01]  /*20ea0*/  F2FP.SATFINITE.E5M2.F32.PACK_AB_MERGE_C R5, RZ, R4, RZ ;  /* 0x00000004ff05723e */ /* 0x000fe200048060ff */
[----:B------:R-:W-:Y:S02]  /*20eb0*/  FMUL R3, R33, UR20 ;  /* 0x0000001421037c20 */ /* 0x000fe40008400000 */
[----:B------:R-:W5:Y:S01]  /*20ec0*/  LDL.LU R33, [R1+0x280] ;  /* 0x0002800001217983 */ /* 0x000f620000300800 */
[----:B------:R-:W-:-:S03]  /*20ed0*/  FMUL R4, R32, UR20 ;  /* 0x0000001420047c20 */ /* 0x000fc60008400000 */
[----:B------:R-:W5:Y:S01]  /*20ee0*/  LDL.LU R32, [R1+0x284] ;  /* 0x0002840001207983 */ /* 0x000f620000300800 */
[C---:B------:R-:W-:Y:S02]  /*20ef0*/  ISETP.LT.OR P5, PT, R0.reuse, 0xf9, !P2 ;  /* 0x000000f90000780c */ /* 0x040fe400057a1670 */
[----:B------:R-:W-:Y:S02]  /*20f00*/  ISETP.LT.OR P2, PT, R0, 0xfa, !P2 ;  /* 0x000000fa0000780c */ /* 0x000fe40005741670 */
[C---:B------:R-:W-:Y:S02]  /*20f10*/  ISETP.GE.AND P6, PT, R34.reuse, 0x81, PT ;  /* 0x000000812200780c */ /* 0x040fe40003fc6270 */
[----:B------:R-:W-:Y:S02]  /*20f20*/  ISETP.GE.AND P3, PT, R34, 0x89, PT ;  /* 0x000000892200780c */ /* 0x000fe40003f66270 */
[----:B------:R-:W-:-:S05]  /*20f30*/  ISETP.LT.OR P1, PT, R0, 0x1, !P6 ;  /* 0x000000010000780c */ /* 0x000fca0007721670 */
[----:B------:R0:W-:Y:S01]  /*20f40*/  @!P5 STG.E.U8 desc[UR14][R26.64+0xf8], R7 ;  /* 0x0000f8071a00d986 */ /* 0x0001e2000c10110e */
[----:B------:R-:W-:-:S03]  /*20f50*/  ISETP.LT.OR P5, PT, R0, 0x1, !P3 ;  /* 0x000000010000780c */ /* 0x000fc60005fa1670 */
[----:B------:R1:W-:Y:S01]  /*20f60*/  @!P2 STG.E.U8 desc[UR14][R26.64+0xf9], R13 ;  /* 0x0000f90d1a00a986 */ /* 0x0003e2000c10110e */
[----:B------:R-:W-:-:S03]  /*20f70*/  ISETP.LT.OR P2, PT, R0, 0x2, !P6 ;  /* 0x000000020000780c */ /* 0x000fc60007741670 */
[----:B------:R1:W-:Y:S01]  /*20f80*/  @!P1 STG.E.U8 desc[UR14][R30.64], R9 ;  /* 0x000000091e009986 */ /* 0x0003e2000c10110e */
[----:B------:R-:W-:Y:S02]  /*20f90*/  ISETP.LT.OR P1, PT, R0, 0x2, !P3 ;  /* 0x000000020000780c */ /* 0x000fe40005f21670 */
[----:B0-----:R-:W-:Y:S01]  /*20fa0*/  F2FP.SATFINITE.E5M2.F32.PACK_AB_MERGE_C R7, RZ, R2, RZ ;  /* 0x00000002ff07723e */ /* 0x001fe200048060ff */
[----:B------:R-:W-:Y:S02]  /*20fb0*/  FMUL R2, R38, UR20 ;  /* 0x0000001426027c20 */ /* 0x000fe40008400000 */
[----:B------:R-:W5:Y:S04]  /*20fc0*/  LDL.LU R38, [R1+0x288] ;  /* 0x0002880001267983 */ /* 0x000f680000300800 */
[----:B------:R-:W-:Y:S04]  /*20fd0*/  @!P2 STG.E.U8 desc[UR14][R30.64+0x1], R11 ;  /* 0x0000010b1e00a986 */ /* 0x000fe8000c10110e */
[----:B------:R0:W-:Y:S01]  /*20fe0*/  @!P5 STG.E.U8 desc[UR14][R28.64], R5 ;  /* 0x000000051c00d986 */ /* 0x0001e2000c10110e */
[----:B------:R-:W-:-:S02]  /*20ff0*/  ISETP.LT.OR P5, PT, R0, 0xa, !P6 ;  /* 0x0000000a0000780c */ /* 0x000fc400077a1670 */
[----:B-1----:R-:W-:Y:S02]  /*21000*/  F2FP.SATFINITE.E5M2.F32.PACK_AB_MERGE_C R13, RZ, R3, RZ ;  /* 0x00000003ff0d723e */ /* 0x002fe400048060ff */
[----:B------:R-:W-:Y:S01]  /*21010*/  F2FP.SATFINITE.E5M2.F32.PACK_AB_MERGE_C R9, RZ, R4, RZ ;  /* 0x00000004ff09723e */ /* 0x000fe200048060ff */
[----:B------:R1:W-:Y:S01]  /*21020*/  @!P1 STG.E.U8 desc[UR14][R28.64+0x1], R7 ;  /* 0x000001071c009986 */ /* 0x0003e2000c10110e */
[----:B0-----:R-:W-:-:S07]  /*21030*/  F2FP.SATFINITE.E5M2.F32.PACK_AB_MERGE_C R5, RZ, R2, RZ ;  /* 0x00000002ff05723e */ /* 0x001fce00048060ff */
[----:B------:R0:W-:Y:S01]  /*21040*/  @!P5 STG.E.U8 desc[UR14][R30.64+0x9], R9 ;  /* 0x000009091e00d986 */ /* 0x0001e2000c10110e */
[----:B--2---:R-:W-:-:S03]  /*21050*/  FMUL R3, R37, UR20 ;  /* 0x0000001425037c20 */ /* 0x004fc60008400000 */
[----:B------:R-:W2:Y:S01]  /*21060*/  LDL.LU R37, [R1+0x28c] ;  /* 0x00028c0001257983 */ /* 0x000ea20000300800 */
[----:B---3--:R-:W-:-:S03]  /*21070*/  FMUL R4, R39, UR20 ;  /* 0x0000001427047c20 */ /* 0x008fc60008400000 */
[----:B------:R-:W3:Y:S01]  /*21080*/  LDL.LU R39, [R1+0x290] ;  /* 0x0002900001277983 */ /* 0x000ee20000300800 */
[----:B----4-:R-:W-:-:S03]  /*21090*/  FMUL R2, R36, UR20 ;  /* 0x0000001424027c20 */ /* 0x010fc60008400000 */
[----:B------:R-:W4:Y:S01]  /*210a0*/  LDL.LU R36, [R1+0x294] ;  /* 0x0002940001247983 */ /* 0x000f220000300800 */
[----:B------:R-:W-:Y:S01]  /*210b0*/  F2FP.SATFINITE.E5M2.F32.PACK_AB_MERGE_C R11, RZ, R3, RZ ;  /* 0x00000003ff0b723e */ /* 0x000fe200048060ff */
[----:B-----5:R-:W-:Y:S01]  /*210c0*/  FMUL R3, R35, UR20 ;  /* 0x0000001423037c20 */ /* 0x020fe20008400000 */
[----:B-1----:R-:W-:Y:S01]  /*210d0*/  F2FP.SATFINITE.E5M2.F32.PACK_AB_MERGE_C R7, RZ, R4, RZ ;  /* 0x00000004ff07723e */ /* 0x002fe200048060ff */
[----:B------:R-:W5:Y:S01]  /*210e0*/  LDL.LU R35, [R1+0x298] ;  /* 0x0002980001237983 */ /* 0x000f620000300800 */
[----:B0-----:R-:W-:Y:S01]  /*210f0*/  F2FP.SATFINITE.E5M2.F32.PACK_AB_MERGE_C R9, RZ, R2, RZ ;  /* 0x00000002ff09723e */ /* 0x001fe200048060ff */
[----:B------:R-:W-:Y:S02]  /*21100*/  FMUL R4, R33, UR20 ;  /* 0x0000001421047c20 */ /* 0x000fe40008400000 */
[----:B------:R-:W5:Y:S01]  /*21110*/  LDL.LU R33, [R1+0x29c] ;  /* 0x00029c0001217983 */ /* 0x000f620000300800 */
[----:B------:R-:W-:-:S03]  /*21120*/  FMUL R2, R32, UR20 ;  /* 0x0000001420027c20 */ /* 0x000fc60008400000 */
[----:B------:R-:W5:Y:S01]  /*21130*/  LDL.LU R32, [R1+0x2a0] ;  /* 0x0002a00001207983 */ /* 0x000f620000300800 */
[C---:B------:R-:W-:Y:S02]  /*21140*/  ISETP.LT.OR P2, PT, R0.reuse, 0x9, !P6 ;  /* 0x000000090000780c */ /* 0x040fe40007741670 */
[C---:B------:R-:W-:Y:S02]  /*21150*/  ISETP.LT.OR P1, PT, R0.reuse, 0x9, !P3 ;  /* 0x000000090000780c */ /* 0x040fe40005f21670 */
[----:B------:R-:W-:-:S09]  /*21160*/  ISETP.LT.OR P5, PT, R0, 0x11, !P6 ;  /* 0x000000110000780c */ /* 0x000fd200077a1670 */
[----:B------:R0:W-:Y:S01]  /*21170*/  @!P2 STG.E.U8 desc[UR14][R30.64+0x8], R13 ;  /* 0x0000080d1e00a986 */ /* 0x0001e2000c10110e */
[----:B------:R-:W-:-:S03]  /*21180*/  ISETP.LT.OR P2, PT, R0, 0xa, !P3 ;  /* 0x0000000a0000780c */ /* 0x000fc60005f41670 */
[----:B------:R1:W-:Y:S01]  /*21190*/  @!P1 STG.E.U8 desc[UR14][R28.64+0x8], R5 ;  /* 0x000008051c009986 */ /* 0x0003e2000c10110e */
[----:B------:R-:W-:Y:S02]  /*211a0*/  ISETP.LT.OR P1, PT, R0, 0x11, !P3 ;  /* 0x000000110000780c */ /* 0x000fe40005f21670 */
[----:B0-----:R-:W-:-:S07]  /*211b0*/  F2FP.SATFINITE.E5M2.F32.PACK_AB_MERGE_C R13, RZ, R3, RZ ;  /* 0x00000003ff0d723e */ /* 0x001fce00048060ff */
[----:B------:R0:W-:Y:S01]  /*211c0*/  @!P2 STG.E.U8 desc[UR14][R28.64+0x9], R11 ;  /* 0x0000090b1c00a986 */ /* 0x0001e2000c10110e */
[----:B------:R-:W-:Y:S01]  /*211d0*/  ISETP.LT.OR P2, PT, R0, 0x12, !P6 ;  /* 0x000000120000780c */ /* 0x000fe20007741670 */
[----:B------:R-:W-:Y:S02]  /*211e0*/  FMUL R3, R38, UR20 ;  /* 0x0000001426037c20 */ /* 0x000fe40008400000 */
[----:B------:R0:W-:Y:S01]  /*211f0*/  @!P5 STG.E.U8 desc[UR14][R30.64+0x10], R7 ;  /* 0x000010071e00d986 */ /* 0x0001e2000c10110e */
[----:B------:R-:W-:-:S03]  /*21200*/  ISETP.LT.OR P5, PT, R0, 0x12, !P3 ;  /* 0x000000120000780c */ /* 0x000fc60005fa1670 */
[----:B------:R-:W5:Y:S01]  /*21210*/  LDL.LU R38, [R1+0x2a4] ;  /* 0x0002a40001267983 */ /* 0x000f620000300800 */
[----:B-1----:R-:W-:Y:S02]  /*21220*/  F2FP.SATFINITE.E5M2.F32.PACK_AB_MERGE_C R5, RZ, R4, RZ ;  /* 0x00000004ff05723e */ /* 0x002fe400048060ff */
[----:B0-----:R-:W-:Y:S02]  /*21230*/  F2FP.SATFINITE.E5M2.F32.PACK_AB_MERGE_C R11, RZ, R3, RZ ;  /* 0x00000003ff0b723e */ /* 0x001fe400048060ff */
        /* <DEDUP_REMOVED lines=20> */
[C---:B------:R-:W-:Y:S02]  /*21380*/  ISETP.LT.OR P1, PT, R0.reuse, 0x19, !P6 ;  /* 0x000000190000780c */ /* 0x040fe40007721670 */
[----:B------:R-:W-:-:S09]  /*21390*/  ISETP.LT.OR P5, PT, R0, 0x19, !P3 ;  /* 0x000000190000780c */ /* 0x000fd20005fa1670 */
[----:B------:R-:W-:Y:S01]  /*213a0*/  @!P2 STG.E.U8 desc[UR14][R30.64+0x19], R11 ;  /* 0x0000190b1e00a986 */ /* 0x000fe2000c10110e */
[----:B------:R-:W-:-:S03]  /*213b0*/  ISETP.LT.OR P2, PT, R0, 0x1a, !P3 ;  /* 0x0000001a0000780c */ /* 0x000fc60005f41670 */
[----:B------:R0:W-:Y:S01]  /*213c0*/  @!P1 STG.E.U8 desc[UR14][R30.64+0x18], R7 ;  /* 0x000018071e009986 */ /* 0x0001e2000c10110e */
[----:B------:R-:W-:-:S03]  /*213d0*/  ISETP.LT.OR P1, PT, R0, 0x21, !P6 ;  /* 0x000000210000780c */ /* 0x000fc60007721670 */
[----:B------:R1:W-:Y:S01]  /*213e0*/  @!P5 STG.E.U8 desc[UR14][R28.64+0x18], R9 ;  /* 0x000018091c00d986 */ /* 0x0003e2000c10110e */
[----:B------:R-:W-:-:S05]  /*213f0*/  ISETP.LT.OR P5, PT, R0, 0x22, !P6 ;  /* 0x000000220000780c */ /* 0x000fca00077a1670 */
[----:B------:R1:W-:Y:S01]  /*21400*/  @!P2 STG.E.U8 desc[UR14][R28.64+0x19], R5 ;  /* 0x000019051c00a986 */ /* 0x0003e2000c10110e */
[----:B0-----:R-:W-:-:S03]  /*21410*/  F2FP.SATFINITE.E5M2.F32.PACK_AB_MERGE_C R7, RZ, R4, RZ ;  /* 0x00000004ff07723e */ /* 0x001fc600048060ff */
[----:B------:R-:W-:Y:S01]  /*21420*/  @!P1 STG.E.U8 desc[UR14][R30.64+0x20], R13 ;  /* 0x0000200d1e009986 */ /* 0x000fe2000c10110e */
[----:B------:R-:W-:Y:S01]  /*21430*/  ISETP.LT.OR P1, PT, R0, 0x21, !P3 ;  /* 0x000000210000780c */ /* 0x000fe20005f21670 */
[----:B------:R-:W-:Y:S02]  /*21440*/  FMUL R4, R38, UR20 ;  /* 0x0000001426047c20 */ /* 0x000fe40008400000 */
[----:B------:R-:W5:Y:S01]  /*21450*/  LDL.LU R38, [R1+0x2c0] ;  /* 0x0002c00001267983 */ /* 0x000f620000300800 */
[----:B-1----:R-:W-:Y:S02]  /*21460*/  F2FP.SATFINITE.E5M2.F32.PACK_AB_MERGE_C R9, RZ, R2, RZ ;  /* 0x00000002ff09723e */ /* 0x002fe400048060ff */
[----:B------:R-:W-:Y:S02]  /*21470*/  F2FP.SATFINITE.E5M2.F32.PACK_AB_MERGE_C R11, RZ, R3, RZ ;  /* 0x00000003ff0b723e */ /* 0x000fe400048060ff */
[----:B------:R-:W-:Y:S01]  /*21480*/  F2FP.SATFINITE.E5M2.F32.PACK_AB_MERGE_C R5, RZ, R4, RZ ;  /* 0x00000004ff05723e */ /* 0x000fe200048060ff */
        /* <DEDUP_REMOVED lines=10> */
[----:B------:R-:W-:Y:S01]  /*21530*/  F2FP.SATFINITE.E5M2.F32.PACK_AB_MERGE_C R13, RZ, R3, RZ ;  /* 0x00000003ff0d723e */ /* 0x000fe200048060ff */
[----:B------:R-:W5:Y:S01]  /*21540*/  LDL.LU R35, [R1+0x2d0] ;  /* 0x0002d00001237983 */ /* 0x000f620000300800 */
[----:B-1----:R-:W-:Y:S01]  /*21550*/  F2FP.SATFINITE.E5M2.F32.PACK_AB_MERGE_C R9, RZ, R4, RZ ;  /* 0x00000004ff09723e */ /* 0x002fe200048060ff */
        /* <DEDUP_REMOVED lines=10> */
[----:B------:R-:W-:-:S09]  /*21600*/  ISETP.LT.OR P5, PT, R0, 0x2a, !P3 ;  /* 0x0000002a0000780c */ /* 0x000fd20005fa1670 */
[----:B------:R1:W-:Y:S01]  /*21610*/  @!P2 STG.E.U8 desc[UR14][R30.64+0x29], R7 ;  /* 0x000029071e00a986 */ /* 0x0003e2000c10110e */
[C---:B------:R-:W-:Y:S02]  /*21620*/  ISETP.LT.OR P2, PT, R0.reuse, 0x32, !P6 ;  /* 0x000000320000780c */ /* 0x040fe40007741670 */
[----:B0-----:R-:W-:Y:S01]  /*21630*/  F2FP.SATFINITE.E5M2.F32.PACK_AB_MERGE_C R5, RZ, R2, RZ ;  /* 0x00000002ff05723e */ /* 0x001fe200048060ff */
[----:B------:R-:W-:Y:S01]  /*21640*/  @!P1 STG.E.U8 desc[UR14][R28.64+0x28], R13 ;  /* 0x0000280d1c009986 */ /* 0x000fe2000c10110e */
[----:B------:R-:W-:Y:S01]  /*21650*/  ISETP.LT.OR P1, PT, R0, 0x31, !P6 ;  /* 0x000000310000780c */ /* 0x000fe20007721670 */
[----:B------:R-:W-:Y:S02]  /*21660*/  FMUL R2, R38, UR20 ;  /* 0x0000001426027c20 */ /* 0x000fe40008400000 */
[----:B------:R0:W-:Y:S01]  /*21670*/  @!P5 STG.E.U8 desc[UR14][R28.64+0x29], R9 ;  /* 0x000029091c00d986 */ /* 0x0001e2000c10110e */
[----:B------:R-:W-:-:S03]  /*21680*/  ISETP.LT.OR P5, PT, R0, 0x31, !P3 ;  /* 0x000000310000780c */ /* 0x000fc60005fa1670 */
[----:B------:R-:W5:Y:S01]  /*21690*/  LDL.LU R38, [R1+0x2dc] ;  /* 0x0002dc0001267983 */ /* 0x000f620000300800 */
[----:B------:R-:W-:Y:S02]  /*216a0*/  F2FP.SATFINITE.E5M2.F32.PACK_AB_MERGE_C R11, RZ, R3, RZ ;  /* 0x00000003ff0b723e */ /* 0x000fe400048060ff */
[----:B-1----:R-:W-:Y:S02]  /*216b0*/  F2FP.SATFINITE.E5M2.F32.PACK_AB_MERGE_C R7, RZ, R4, RZ ;  /* 0x00000004ff07723e */ /* 0x002fe400048060ff */
[----:B0-----:R-:W-:Y:S01]  /*216c0*/  F2FP.SATFINITE.E5M2.F32.PACK_AB_MERGE_C R9, RZ, R2, RZ ;  /* 0x00000002ff09723e */ /* 0x001fe200048060ff */
[----:B------:R0:W-:Y:S04]  /*216d0*/  @!P1 STG.E.U8 desc[UR14][R30.64+0x30], R5 ;  /* 0x000030051e009986 */ /* 0x0001e8000c10110e */
[----:B------:R-:W-:Y:S04]  /*216e0*/  @!P2 STG.E.U8 desc[UR14][R30.64+0x31], R11 ;  /* 0x0000310b1e00a986 */ /* 0x000fe8000c10110e */
        /* <DEDUP_REMOVED lines=9> */
[----:B0-----:R-:W-:Y:S01]  /*21780*/  F2FP.SATFINITE.E5M2.F32.PACK_AB_MERGE_C R5, RZ, R4, RZ ;  /* 0x00000004ff05723e */ /* 0x001fe200048060ff */
        /* <DEDUP_REMOVED lines=8> */
[----:B------:R-:W-:Y:S02]  /*21810*/  ISETP.LT.OR P5, PT, R0, 0x3a, !P6 ;  /* 0x0000003a0000780c */ /* 0x000fe400077a1670 */
[----:B------:R-:W-:-:S07]  /*21820*/  F2FP.SATFINITE.E5M2.F32.PACK_AB_MERGE_C R11, RZ, R3, RZ ;  /* 0x00000003ff0b723e */ /* 0x000fce00048060ff */
[----:B------:R0:W-:Y:S01]  /*21830*/  @!P2 STG.E.U8 desc[UR14][R28.64+0x31], R9 ;  /* 0x000031091c00a986 */ /* 0x0001e2000c10110e */
[----:B------:R-:W-:-:S03]  /*21840*/  ISETP.LT.OR P2, PT, R0, 0x3a, !P3 ;  /* 0x0000003a0000780c */ /* 0x000fc60005f41670 */
[----:B------:R-:W-:Y:S01]  /*21850*/  @!P1 STG.E.U8 desc[UR14][R30.64+0x38], R13 ;  /* 0x0000380d1e009986 */ /* 0x000fe2000c10110e */
[----:B------:R-:W-:-:S03]  /*21860*/  ISETP.LT.OR P1, PT, R0, 0x39, !P3 ;  /* 0x000000390000780c */ /* 0x000fc60005f21670 */
[----:B------:R1:W-:Y:S01]  /*21870*/  @!P5 STG.E.U8 desc[UR14][R30.64+0x39], R5 ;  /* 0x000039051e00d986 */ /* 0x0003e2000c10110e */
[----:B------:R-:W-:Y:S02]  /*21880*/  ISETP.LT.OR P5, PT, R0, 0x41, !P6 ;  /* 0x000000410000780c */ /* 0x000fe400077a1670 */
[----:B0-----:R-:W-:Y:S01]  /*21890*/  F2FP.SATFINITE.E5M2.F32.PACK_AB_MERGE_C R9, RZ, R4, RZ ;  /* 0x00000004ff09723e */ /* 0x001fe200048060ff */
[----:B------:R-:W-:Y:S02]  /*218a0*/  FMUL R3, R38, UR20 ;  /* 0x0000001426037c20 */ /* 0x000fe40008400000 */
[----:B------:R-:W5:Y:S01]  /*218b0*/  LDL.LU R38, [R1+0x2f8] ;  /* 0x0002f80001267983 */ /* 0x000f620000300800 */
[----:B-1----:R-:W-:Y:S02]  /*218c0*/  F2FP.SATFINITE.E5M2.F32.PACK_AB_MERGE_C R5, RZ, R2, RZ ;  /* 0x00000002ff05723e */ /* 0x002fe400048060ff */
[----:B------:R-:W-:Y:S01]  /*218d0*/  F2FP.SATFINITE.E5M2.F32.PACK_AB_MERGE_C R13, RZ, R3, RZ ;  /* 0x00000003ff0d723e */ /* 0x000fe200048060ff */
        /* <DEDUP_REMOVED lines=24> */
[----:B------:R-:W-:-:S03]  /*21a60*/  ISETP.LT.OR P1, PT, R0, 0x49, !P6 ;  /* 0x000000490000780c */ /* 0x000fc60007721670 */
[----:B------:R1:W-:Y:S01]  /*21a70*/  @!P5 STG.E.U8 desc[UR14][R28.64+0x41], R7 ;  /* 0x000041071c00d986 */ /* 0x0003e2000c10110e */
[----:B------:R-:W-:Y:S02]  /*21a80*/  ISETP.LT.OR P5, PT, R0, 0x49, !P3 ;  /* 0x000000490000780c */ /* 0x000fe40005fa1670 */
[----:B0-----:R-:W-:-:S03]  /*21a90*/  F2FP.SATFINITE.E5M2.F32.PACK_AB_MERGE_C R5, RZ, R4, RZ ;  /* 0x00000004ff05723e */ /* 0x001fc600048060ff */
[----:B------:R-:W-:Y:S01]  /*21aa0*/  @!P2 STG.E.U8 desc[UR14][R30.64+0x49], R11 ;  /* 0x0000490b1e00a986 */ /* 0x000fe2000c10110e */
[----:B------:R-:W-:Y:S02]  /*21ab0*/  ISETP.LT.OR P2, PT, R0, 0x4a, !P3 ;  /* 0x0000004a0000780c */ /* 0x000fe40005f41670 */
[----:B-1----:R-:W-:Y:S01]  /*21ac0*/  F2FP.SATFINITE.E5M2.F32.PACK_AB_MERGE_C R13, RZ, R3, RZ ;  /* 0x00000003ff0d723e */ /* 0x002fe200048060ff */
[----:B------:R-:W-:Y:S02]  /*21ad0*/  FMUL R4, R38, UR20 ;  /* 0x0000001426047c20 */ /* 0x000fe40008400000 */
[----:B------:R-:W5:Y:S01]  /*21ae0*/  LDL.LU R38, [R1+0x314] ;  /* 0x0003140001267983 */ /* 0x000f620000300800 */
[----:B------:R-:W-:-:S03]  /*21af0*/  F2FP.SATFINITE.E5M2.F32.PACK_AB_MERGE_C R7, RZ, R2, RZ ;  /* 0x00000002ff07723e */ /* 0x000fc600048060ff */
[----:B------:R0:W-:Y:S04]  /*21b00*/  @!P1 STG.E.U8 desc[UR14][R30.64+0x48], R9 ;  /* 0x000048091e009986 */ /* 0x0001e8000c10110e */
[----:B------:R1:W-:Y:S01]  /*21b10*/  @!P5 STG.E.U8 desc[UR14][R28.64+0x48], R5 ;  /* 0x000048051c00d986 */ /* 0x0003e2000c10110e */
[----:B0-----:R-:W-:-:S03]  /*21b20*/  F2FP.SATFINITE.E5M2.F32.PACK_AB_MERGE_C R9, RZ, R4, RZ ;  /* 0x00000004ff09723e */ /* 0x001fc600048060ff */
[----:B------:R0:W-:Y:S01]  /*21b30*/  @!P2 STG.E.U8 desc[UR14][R28.64+0x49], R7 ;  /* 0x000049071c00a986 */ /* 0x0001e2000c10110e */
[----:B--2---:R-:W-:-:S03]  /*21b40*/  FMUL R2, R37, UR20 ;  /* 0x0000001425027c20 */ /* 0x004fc60008400000 */
[----:B------:R-:W2:Y:S01]  /*21b50*/  LDL.LU R37, [R1+0x318] ;  /* 0x0003180001257983 */ /* 0x000ea20000300800 */
[----:B---3--:R-:W-:-:S03]  /*21b60*/  FMUL R3, R39, UR20 ;  /* 0x0000001427037c20 */ /* 0x008fc60008400000 */
[----:B------:R-:W3:Y:S01]  /*21b70*/  LDL.LU R39, [R1+0x31c] ;  /* 0x00031c0001277983 */ /* 0x000ee20000300800 */
[----:B----4-:R-:W-:-:S03]  /*21b80*/  FMUL R4, R36, UR20 ;  /* 0x0000001424047c20 */ /* 0x010fc60008400000 */
[----:B------:R-:W4:Y:S01]  /*21b90*/  LDL.LU R36, [R1+0x320] ;  /* 0x0003200001247983 */ /* 0x000f220000300800 */
[----:B-1----:R-:W-:Y:S01]  /*21ba0*/  F2FP.SATFINITE.E5M2.F32.PACK_AB_MERGE_C R5, RZ, R2, RZ ;  /* 0x00000002ff05723e */ /* 0x002fe200048060ff */
[----:B-----5:R-:W-:Y:S01]  /*21bb0*/  FMUL R2, R35, UR20 ;  /* 0x0000001423027c20 */ /* 0x020fe20008400000 */
[----:B------:R-:W-:Y:S01]  /*21bc0*/  F2FP.SATFINITE.E5M2.F32.PACK_AB_MERGE_C R11, RZ, R3, RZ ;  /* 0x00000003ff0b723e */ /* 0x000fe200048060ff */
        /* <DEDUP_REMOVED lines=13> */
[----:B------:R-:W-:Y:S01]  /*21ca0*/  @!P2 STG.E.U8 desc[UR14][R28.64+0x51], R11 ;  /* 0x0000510b1c00a986 */ /* 0x000fe2000c10110e */
[----:B------:R-:W-:-:S05]  /*21cb0*/  ISETP.LT.OR P2, PT, R0, 0x5a, !P6 ;  /* 0x0000005a0000780c */ /* 0x000fca0007741670 */
[----:B------:R1:W-:Y:S01]  /*21cc0*/  @!P1 STG.E.U8 desc[UR14][R28.64+0x50], R5 ;  /* 0x000050051c009986 */ /* 0x0003e2000c10110e */
[----:B0-----:R-:W-:-:S03]  /*21cd0*/  F2FP.SATFINITE.E5M2.F32.PACK_AB_MERGE_C R9, RZ, R2, RZ ;  /* 0x00000002ff09723e */ /* 0x001fc600048060ff */
[----:B------:R0:W-:Y:S01]  /*21ce0*/  @!P5 STG.E.U8 desc[UR14][R30.64+0x58], R7 ;  /* 0x000058071e00d986 */ /* 0x0001e2000c10110e */
[----:B------:R-:W-:Y:S01]  /*21cf0*/  ISETP.LT.OR P5, PT, R0, 0x5a, !P3 ;  /* 0x0000005a0000780c */ /* 0x000fe20005fa1670 */
[----:B------:R-:W-:Y:S02]  /*21d00*/  FMUL R2, R38, UR20 ;  /* 0x0000001426027c20 */ /* 0x000fe40008400000 */
[----:B------:R-:W5:Y:S01]  /*21d10*/  LDL.LU R38, [R1+0x330] ;  /* 0x0003300001267983 */ /* 0x000f620000300800 */
[----:B------:R-:W-:Y:S02]  /*21d20*/  F2FP.SATFINITE.E5M2.F32.PACK_AB_MERGE_C R13, RZ, R3, RZ ;  /* 0x00000003ff0d723e */ /* 0x000fe400048060ff */
[----:B-1----:R-:W-:Y:S02]  /*21d30*/  F2FP.SATFINITE.E5M2.F32.PACK_AB_MERGE_C R5, RZ, R4, RZ ;  /* 0x00000004ff05723e */ /* 0x002fe400048060ff */
[----:B0-----:R-:W-:Y:S01]  /*21d40*/  F2FP.SATFINITE.E5M2.F32.PACK_AB_MERGE_C R7, RZ, R2, RZ ;  /* 0x00000002ff07723e */ /* 0x001fe200048060ff */
        /* <DEDUP_REMOVED lines=22> */
[----:B------:R-:W-:Y:S01]  /*21eb0*/  @!P2 STG.E.U8 desc[UR14][R30.64+0x61], R11 ;  /* 0x0000610b1e00a986 */ /* 0x000fe2000c10110e */
[----:B------:R-:W-:Y:S02]  /*21ec0*/  ISETP.LT.OR P2, PT, R0, 0x62, !P3 ;  /* 0x000000620000780c */ /* 0x000fe40005f41670 */
[----:B0-----:R-:W-:-:S07]  /*21ed0*/  F2FP.SATFINITE.E5M2.F32.PACK_AB_MERGE_C R13, RZ, R3, RZ ;  /* 0x00000003ff0d723e */ /* 0x001fce00048060ff */
[----:B------:R0:W-:Y:S01]  /*21ee0*/  @!P1 STG.E.U8 desc[UR14][R30.64+0x60], R7 ;  /* 0x000060071e009986 */ /* 0x0001e2000c10110e */
[----:B------:R-:W-:-:S03]  /*21ef0*/  ISETP.LT.OR P1, PT, R0, 0x69, !P6 ;  /* 0x000000690000780c */ /* 0x000fc60007721670 */
[----:B------:R1:W-:Y:S01]  /*21f00*/  @!P5 STG.E.U8 desc[UR14][R28.64+0x60], R9 ;  /* 0x000060091c00d986 */ /* 0x0003e2000c10110e */
[----:B------:R-:W-:Y:S01]  /*21f10*/  ISETP.LT.OR P5, PT, R0, 0x6a, !P6 ;  /* 0x0000006a0000780c */ /* 0x000fe200077a1670 */
[----:B------:R-:W-:Y:S02]  /*21f20*/  FMUL R3, R38, UR20 ;  /* 0x0000001426037c20 */ /* 0x000fe40008400000 */
[----:B------:R-:W5:Y:S01]  /*21f30*/  LDL.LU R38, [R1+0x34c] ;  /* 0x00034c0001267983 */ /* 0x000f620000300800 */
[----:B0-----:R-:W-:Y:S02]  /*21f40*/  F2FP.SATFINITE.E5M2.F32.PACK_AB_MERGE_C R7, RZ, R4, RZ ;  /* 0x00000004ff07723e */ /* 0x001fe400048060ff */
[----:B------:R-:W-:Y:S02]  /*21f50*/  F2FP.SATFINITE.E5M2.F32.PACK_AB_MERGE_C R11, RZ, R3, RZ ;  /* 0x00000003ff0b723e */ /* 0x000fe400048060ff */
[----:B-1----:R-:W-:Y:S01]  /*21f60*/  F2FP.SATFINITE.E5M2.F32.PACK_AB_MERGE_C R9, RZ, R2, RZ ;  /* 0x00000002ff09723e */ /* 0x002fe200048060ff */
        /* <DEDUP_REMOVED lines=64> */
[----:B------:R-:W-:-:S03]  /*22370*/  ISETP.LT.OR P1, PT, R0, 0x81, !P3 ;  /* 0x000000810000780c */ /* 0x000fc60005f21670 */
        /* <DEDUP_REMOVED lines=164> */
[C---:B------:R-:W-:Y:S01]  /*22dc0*/  ISETP.LT.OR P1, PT, R0.reuse, 0xc1, !P6 ;  /* 0x000000c10000780c */ /* 0x040fe20007721670 */
[----:B------:R-:W5:Y:S01]  /*22dd0*/  LDL.LU R39, [R1+0x410] ;  /* 0x0004100001277983 */ /* 0x000f620000300800 */
        /* <DEDUP_REMOVED lines=20> */
[----:B---3--:R-:W-:Y:S01]  /*22f20*/  FMUL R3, R41, UR20 ;  /* 0x0000001429037c20 */ /* 0x008fe20008400000 */
[----:B0-----:R-:W-:Y:S01]  /*22f30*/  F2FP.SATFINITE.E5M2.F32.PACK_AB_MERGE_C R5, RZ, R2, RZ ;  /* 0x00000002ff05723e */ /* 0x001fe200048060ff */
[----:B----4-:R-:W-:Y:S02]  /*22f40*/  FMUL R4, R36, UR20 ;  /* 0x0000001424047c20 */ /* 0x010fe40008400000 */
[----:B------:R-:W3:Y:S01]  /*22f50*/  LDL.LU R36, [R1+0x41c] ;  /* 0x00041c0001247983 */ /* 0x000ee20000300800 */
[----:B------:R-:W-:Y:S01]  /*22f60*/  F2FP.SATFINITE.E5M2.F32.PACK_AB_MERGE_C R13, RZ, R3, RZ ;  /* 0x00000003ff0d723e */ /* 0x000fe200048060ff */
[----:B-----5:R-:W-:Y:S01]  /*22f70*/  FMUL R2, R35, UR20 ;  /* 0x0000001423027c20 */ /* 0x020fe20008400000 */
[----:B-1----:R-:W-:Y:S01]  /*22f80*/  F2FP.SATFINITE.E5M2.F32.PACK_AB_MERGE_C R7, RZ, R4, RZ ;  /* 0x00000004ff07723e */ /* 0x002fe200048060ff */
[----:B------:R-:W4:Y:S01]  /*22f90*/  LDL.LU R35, [R1+0x420] ;  /* 0x0004200001237983 */ /* 0x000f220000300800 */
[----:B------:R-:W-:-:S03]  /*22fa0*/  FMUL R3, R33, UR20 ;  /* 0x0000001421037c20 */ /* 0x000fc60008400000 */
[----:B------:R-:W5:Y:S01]  /*22fb0*/  LDL.LU R33, [R1+0x424] ;  /* 0x0004240001217983 */ /* 0x000f620000300800 */
[----:B------:R-:W-:-:S03]  /*22fc0*/  FMUL R4, R32, UR20 ;  /* 0x0000001420047c20 */ /* 0x000fc60008400000 */
[----:B------:R-:W5:Y:S01]  /*22fd0*/  LDL.LU R32, [R1+0x428] ;  /* 0x0004280001207983 */ /* 0x000f620000300800 */
[C---:B------:R-:W-:Y:S02]  /*22fe0*/  ISETP.LT.OR P2, PT, R0.reuse, 0xca, !P3 ;  /* 0x000000ca0000780c */ /* 0x040fe40005f41670 */
[C---:B------:R-:W-:Y:S01]  /*22ff0*/  ISETP.LT.OR P5, PT, R0.reuse, 0xd1, !P6 ;  /* 0x000000d10000780c */ /* 0x040fe200077a1670 */
[----:B------:R-:W5:Y:S01]  /*23000*/  LDL.LU R43, [R1+0x42c] ;  /* 0x00042c00012b7983 */ /* 0x000f620000300800 */
[----:B------:R-:W-:-:S03]  /*23010*/  ISETP.LT.OR P1, PT, R0, 0xd1, !P3 ;  /* 0x000000d10000780c */ /* 0x000fc60005f21670 */
[----:B------:R-:W5:Y:S04]  /*23020*/  LDL.LU R42, [R1+0x430] ;  /* 0x00043000012a7983 */ /* 0x000f680000300800 */
[----:B------:R-:W5:Y:S04]  /*23030*/  LDL.LU R41, [R1+0x434] ;  /* 0x0004340001297983 */ /* 0x000f680000300800 */
[----:B------:R0:W-:Y:S01]  /*23040*/  @!P2 STG.E.U8 desc[UR14][R28.64+0xc9], R11 ;  /* 0x0000c90b1c00a986 */ /* 0x0001e2000c10110e */
[----:B------:R-:W-:-:S03]  /*23050*/  ISETP.LT.OR P2, PT, R0, 0xd2, !P6 ;  /* 0x000000d20000780c */ /* 0x000fc60007741670 */
[----:B------:R1:W-:Y:S01]  /*23060*/  @!P5 STG.E.U8 desc[UR14][R30.64+0xd0], R9 ;  /* 0x0000d0091e00d986 */ /* 0x0003e2000c10110e */
[----:B------:R-:W-:Y:S02]  /*23070*/  ISETP.LT.OR P5, PT, R0, 0xd2, !P3 ;  /* 0x000000d20000780c */ /* 0x000fe40005fa1670 */
[----:B0-----:R-:W-:-:S07]  /*23080*/  F2FP.SATFINITE.E5M2.F32.PACK_AB_MERGE_C R11, RZ, R3, RZ ;  /* 0x00000003ff0b723e */ /* 0x001fce00048060ff */
[----:B------:R0:W-:Y:S01]  /*23090*/  @!P2 STG.E.U8 desc[UR14][R30.64+0xd1], R5 ;  /* 0x0000d1051e00a986 */ /* 0x0001e2000c10110e */
[C---:B------:R-:W-:Y:S02]  /*230a0*/  ISETP.LT.OR P2, PT, R0.reuse, 0xda, !P6 ;  /* 0x000000da0000780c */ /* 0x040fe40007741670 */
[----:B-1----:R-:W-:Y:S01]  /*230b0*/  F2FP.SATFINITE.E5M2.F32.PACK_AB_MERGE_C R9, RZ, R2, RZ ;  /* 0x00000002ff09723e */ /* 0x002fe200048060ff */
[----:B------:R-:W-:Y:S01]  /*230c0*/  @!P1 STG.E.U8 desc[UR14][R28.64+0xd0], R13 ;  /* 0x0000d00d1c009986 */ /* 0x000fe2000c10110e */
[C---:B------:R-:W-:Y:S01]  /*230d0*/  ISETP.LT.OR P1, PT, R0.reuse, 0xd9, !P6 ;  /* 0x000000d90000780c */ /* 0x040fe20007721670 */
[----:B------:R-:W-:Y:S02]  /*230e0*/  FMUL R2, R39, UR20 ;  /* 0x0000001427027c20 */ /* 0x000fe40008400000 */
[----:B------:R1:W-:Y:S01]  /*230f0*/  @!P5 STG.E.U8 desc[UR14][R28.64+0xd1], R7 ;  /* 0x0000d1071c00d986 */ /* 0x0003e2000c10110e */
[----:B------:R-:W-:Y:S01]  /*23100*/  ISETP.LT.OR P5, PT, R0, 0xd9, !P3 ;  /* 0x000000d90000780c */ /* 0x000fe20005fa1670 */
[----:B------:R-:W-:-:S02]  /*23110*/  FMUL R3, R38, UR20 ;  /* 0x0000001426037c20 */ /* 0x000fc40008400000 */
[----:B------:R-:W5:Y:S04]  /*23120*/  LDL.LU R39, [R1+0x438] ;  /* 0x0004380001277983 */ /* 0x000f680000300800 */
[----:B------:R-:W5:Y:S01]  /*23130*/  LDL.LU R38, [R1+0x43c] ;  /* 0x00043c0001267983 */ /* 0x000f620000300800 */
[----:B0-----:R-:W-:Y:S02]  /*23140*/  F2FP.SATFINITE.E5M2.F32.PACK_AB_MERGE_C R5, RZ, R4, RZ ;  /* 0x00000004ff05723e */ /* 0x001fe400048060ff */
[----:B-1----:R-:W-:Y:S01]  /*23150*/  F2FP.SATFINITE.E5M2.F32.PACK_AB_MERGE_C R7, RZ, R2, RZ ;  /* 0x00000002ff07723e */ /* 0x002fe200048060ff */
[----:B------:R0:W-:Y:S01]  /*23160*/  @!P1 STG.E.U8 desc[UR14][R30.64+0xd8], R9 ;  /* 0x0000d8091e009986 */ /* 0x0001e2000c10110e */
[----:B------:R-:W-:-:S03]  /*23170*/  F2FP.SATFINITE.E5M2.F32.PACK_AB_MERGE_C R13, RZ, R3, RZ ;  /* 0x00000003ff0d723e */ /* 0x000fc600048060ff */
[----:B------:R-:W-:Y:S04]  /*23180*/  @!P2 STG.E.U8 desc[UR14][R30.64+0xd9], R11 ;  /* 0x0000d90b1e00a986 */ /* 0x000fe8000c10110e */
[----:B------:R1:W-:Y:S01]  /*23190*/  @!P5 STG.E.U8 desc[UR14][R28.64+0xd8], R5 ;  /* 0x0000d8051c00d986 */ /* 0x0003e2000c10110e */
[----:B--2---:R-:W-:-:S03]  /*231a0*/  FMUL R4, R37, UR20 ;  /* 0x0000001425047c20 */ /* 0x004fc60008400000 */
[----:B------:R-:W2:Y:S01]  /*231b0*/  LDL.LU R37, [R1+0x440] ;  /* 0x0004400001257983 */ /* 0x000ea20000300800 */
[----:B---3--:R-:W-:Y:S01]  /*231c0*/  FMUL R2, R36, UR20 ;  /* 0x0000001424027c20 */ /* 0x008fe20008400000 */
[----:B0-----:R-:W-:Y:S02]  /*231d0*/  F2FP.SATFINITE.E5M2.F32.PACK_AB_MERGE_C R9, RZ, R4, RZ ;  /* 0x00000004ff09723e */ /* 0x001fe400048060ff */
[----:B------:R-:W3:Y:S01]  /*231e0*/  LDL.LU R36, [R1+0x444] ;  /* 0x0004440001247983 */ /* 0x000ee20000300800 */
[----:B----4-:R-:W-:Y:S01]  /*231f0*/  FMUL R3, R35, UR20 ;  /* 0x0000001423037c20 */ /* 0x010fe20008400000 */
[----:B-1----:R-:W-:Y:S02]  /*23200*/  F2FP.SATFINITE.E5M2.F32.PACK_AB_MERGE_C R5, RZ, R2, RZ ;  /* 0x00000002ff05723e */ /* 0x002fe400048060ff */
[----:B------:R-:W4:Y:S01]  /*23210*/  LDL.LU R35, [R1+0x448] ;  /* 0x0004480001237983 */ /* 0x000f220000300800 */
[----:B-----5:R-:W-:-:S03]  /*23220*/  FMUL R4, R33, UR20 ;  /* 0x0000001421047c20 */ /* 0x020fc60008400000 */
        /* <DEDUP_REMOVED lines=11> */
[----:B------:R-:W-:Y:S02]  /*232e0*/  ISETP.LT.OR P5, PT, R0, 0xe9, !P6 ;  /* 0x000000e90000780c */ /* 0x000fe400077a1670 */
[----:B------:R-:W-:Y:S02]  /*232f0*/  F2FP.SATFINITE.E5M2.F32.PACK_AB_MERGE_C R11, RZ, R3, RZ ;  /* 0x00000003ff0b723e */ /* 0x000fe400048060ff */
[----:B0-----:R-:W-:-:S03]  /*23300*/  F2FP.SATFINITE.E5M2.F32.PACK_AB_MERGE_C R7, RZ, R4, RZ ;  /* 0x00000004ff07723e */ /* 0x001fc600048060ff */
[----:B------:R-:W-:Y:S01]  /*23310*/  @!P2 STG.E.U8 desc[UR14][R28.64+0xe1], R11 ;  /* 0x0000e10b1c00a986 */ /* 0x000fe2000c10110e */
[----:B------:R-:W-:-:S03]  /*23320*/  ISETP.LT.OR P2, PT, R0, 0xea, !P6 ;  /* 0x000000ea0000780c */ /* 0x000fc60007741670 */
[----:B------:R0:W-:Y:S01]  /*23330*/  @!P1 STG.E.U8 desc[UR14][R28.64+0xe0], R5 ;  /* 0x0000e0051c009986 */ /* 0x0001e2000c10110e */
[----:B------:R-:W-:-:S03]  /*23340*/  ISETP.LT.OR P1, PT, R0, 0xe9, !P3 ;  /* 0x000000e90000780c */ /* 0x000fc60005f21670 */
[----:B------:R0:W-:Y:S01]  /*23350*/  @!P5 STG.E.U8 desc[UR14][R30.64+0xe8], R7 ;  /* 0x0000e8071e00d986 */ /* 0x0001e2000c10110e */
[----:B------:R-:W-:Y:S01]  /*23360*/  ISETP.LT.OR P5, PT, R0, 0xea, !P3 ;  /* 0x000000ea0000780c */ /* 0x000fe20005fa1670 */
[----:B------:R-:W-:Y:S01]  /*23370*/  FMUL R3, R43, UR20 ;  /* 0x000000142b037c20 */ /* 0x000fe20008400000 */
[----:B------:R-:W-:Y:S01]  /*23380*/  FMUL R4, R42, UR20 ;  /* 0x000000142a047c20 */ /* 0x000fe20008400000 */
[----:B-1----:R-:W-:-:S03]  /*23390*/  F2FP.SATFINITE.E5M2.F32.PACK_AB_MERGE_C R9, RZ, R2, RZ ;  /* 0x00000002ff09723e */ /* 0x002fc600048060ff */
[----:B------:R-:W-:Y:S02]  /*233a0*/  F2FP.SATFINITE.E5M2.F32.PACK_AB_MERGE_C R13, RZ, R3, RZ ;  /* 0x00000003ff0d723e */ /* 0x000fe400048060ff */
[----:B0-----:R-:W-:Y:S01]  /*233b0*/  F2FP.SATFINITE.E5M2.F32.PACK_AB_MERGE_C R5, RZ, R4, RZ ;  /* 0x00000004ff05723e */ /* 0x001fe200048060ff */
[----:B------:R0:W-:Y:S01]  /*233c0*/  @!P2 STG.E.U8 desc[UR14][R30.64+0xe9], R9 ;  /* 0x0000e9091e00a986 */ /* 0x0001e2000c10110e */
[----:B------:R-:W-:-:S03]  /*233d0*/  ISETP.LT.OR P2, PT, R0, 0xf1, !P3 ;  /* 0x000000f10000780c */ /* 0x000fc60005f41670 */
[----:B------:R-:W-:Y:S01]  /*233e0*/  @!P1 STG.E.U8 desc[UR14][R28.64+0xe8], R13 ;  /* 0x0000e80d1c009986 */ /* 0x000fe2000c10110e */
[----:B------:R-:W-:-:S03]  /*233f0*/  ISETP.LT.OR P1, PT, R0, 0xf1, !P6 ;  /* 0x000000f10000780c */ /* 0x000fc60007721670 */
[----:B------:R-:W-:Y:S01]  /*23400*/  @!P5 STG.E.U8 desc[UR14][R28.64+0xe9], R5 ;  /* 0x0000e9051c00d986 */ /* 0x000fe2000c10110e */
[----:B------:R-:W-:Y:S01]  /*23410*/  ISETP.LT.OR P5, PT, R0, 0xf2, !P6 ;  /* 0x000000f20000780c */ /* 0x000fe200077a1670 */
[----:B------:R-:W-:Y:S01]  /*23420*/  FMUL R2, R41, UR20 ;  /* 0x0000001429027c20 */ /* 0x000fe20008400000 */
[----:B------:R-:W-:Y:S01]  /*23430*/  FMUL R3, R39, UR20 ;  /* 0x0000001427037c20 */ /* 0x000fe20008400000 */
[----:B------:R-:W-:-:S03]  /*23440*/  FMUL R4, R38, UR20 ;  /* 0x0000001426047c20 */ /* 0x000fc60008400000 */
[----:B------:R-:W-:Y:S02]  /*23450*/  F2FP.SATFINITE.E5M2.F32.PACK_AB_MERGE_C R7, RZ, R2, RZ ;  /* 0x00000002ff07723e */ /* 0x000fe400048060ff */
[----:B------:R-:W-:Y:S02]  /*23460*/  F2FP.SATFINITE.E5M2.F32.PACK_AB_MERGE_C R11, RZ, R3, RZ ;  /* 0x00000003ff0b723e */ /* 0x000fe400048060ff */
[----:B0-----:R-:W-:Y:S01]  /*23470*/  F2FP.SATFINITE.E5M2.F32.PACK_AB_MERGE_C R9, RZ, R4, RZ ;  /* 0x00000004ff09723e */ /* 0x001fe200048060ff */
[----:B------:R0:W-:Y:S01]  /*23480*/  @!P1 STG.E.U8 desc[UR14][R30.64+0xf0], R7 ;  /* 0x0000f0071e009986 */ /* 0x0001e2000c10110e */
[----:B------:R-:W-:-:S03]  /*23490*/  ISETP.LT.OR P1, PT, R0, 0xf9, !P6 ;  /* 0x000000f90000780c */ /* 0x000fc60007721670 */
[----:B------:R1:W-:Y:S01]  /*234a0*/  @!P5 STG.E.U8 desc[UR14][R30.64+0xf1], R11 ;  /* 0x0000f10b1e00d986 */ /* 0x0003e2000c10110e */
[C---:B------:R-:W-:Y:S02]  /*234b0*/  ISETP.LT.OR P5, PT, R0.reuse, 0xf2, !P3 ;  /* 0x000000f20000780c */ /* 0x040fe40005fa1670 */
[C---:B------:R-:W-:Y:S01]  /*234c0*/  ISETP.LT.OR P6, PT, R0.reuse, 0xfa, !P6 ;  /* 0x000000fa0000780c */ /* 0x040fe200077c1670 */
[----:B------:R5:W-:Y:S01]  /*234d0*/  @!P2 STG.E.U8 desc[UR14][R28.64+0xf0], R9 ;  /* 0x0000f0091c00a986 */ /* 0x000be2000c10110e */
[C---:B------:R-:W-:Y:S02]  /*234e0*/  ISETP.LT.OR P2, PT, R0.reuse, 0xf9, !P3 ;  /* 0x000000f90000780c */ /* 0x040fe40005f41670 */
[----:B------:R-:W-:Y:S01]  /*234f0*/  ISETP.LT.OR P3, PT, R0, 0xfa, !P3 ;  /* 0x000000fa0000780c */ /* 0x000fe20005f61670 */
[----:B--2---:R-:W-:Y:S01]  /*23500*/  FMUL R0, R37, UR20 ;  /* 0x0000001425007c20 */ /* 0x004fe20008400000 */
[----:B---3--:R-:W-:Y:S01]  /*23510*/  FMUL R2, R36, UR20 ;  /* 0x0000001424027c20 */ /* 0x008fe20008400000 */
[----:B----4-:R-:W-:-:S03]  /*23520*/  FMUL R3, R35, UR20 ;  /* 0x0000001423037c20 */ /* 0x010fc60008400000 */
[----:B0-----:R-:W-:Y:S02]  /*23530*/  F2FP.SATFINITE.E5M2.F32.PACK_AB_MERGE_C R7, RZ, R0, RZ ;  /* 0x00000000ff07723e */ /* 0x001fe400048060ff */
[----:B-1----:R-:W-:Y:S02]  /*23540*/  F2FP.SATFINITE.E5M2.F32.PACK_AB_MERGE_C R11, RZ, R2, RZ ;  /* 0x00000002ff0b723e */ /* 0x002fe400048060ff */
[----:B------:R-:W-:Y:S01]  /*23550*/  F2FP.SATFINITE.E5M2.F32.PACK_AB_MERGE_C R3, RZ, R3, RZ ;  /* 0x00000003ff03723e */ /* 0x000fe200048060ff */
[----:B-----5:R-:W-:Y:S01]  /*23560*/  FMUL R4, R33, UR20 ;  /* 0x0000001421047c20 */ /* 0x020fe20008400000 */
[----:B------:R-:W-:-:S04]  /*23570*/  FMUL R5, R32, UR20 ;  /* 0x0000001420057c20 */ /* 0x000fc80008400000 */
[----:B------:R-:W-:Y:S01]  /*23580*/  F2FP.SATFINITE.E5M2.F32.PACK_AB_MERGE_C R9, RZ, R4, RZ ;  /* 0x00000004ff09723e */ /* 0x000fe200048060ff */
[----:B------:R0:W-:Y:S01]  /*23590*/  @!P5 STG.E.U8 desc[UR14][R28.64+0xf1], R7 ;  /* 0x0000f1071c00d986 */ /* 0x0001e2000c10110e */
[----:B------:R-:W-:-:S03]  /*235a0*/  F2FP.SATFINITE.E5M2.F32.PACK_AB_MERGE_C R5, RZ, R5, RZ ;  /* 0x00000005ff05723e */ /* 0x000fc600048060ff */
[----:B------:R0:W-:Y:S04]  /*235b0*/  @!P1 STG.E.U8 desc[UR14][R30.64+0xf8], R11 ;  /* 0x0000f80b1e009986 */ /* 0x0001e8000c10110e */
[----:B------:R0:W-:Y:S04]  /*235c0*/  @!P6 STG.E.U8 desc[UR14][R30.64+0xf9], R3 ;  /* 0x0000f9031e00e986 */ /* 0x0001e8000c10110e */
[----:B------:R0:W-:Y:S04]  /*235d0*/  @!P2 STG.E.U8 desc[UR14][R28.64+0xf8], R9 ;  /* 0x0000f8091c00a986 */ /* 0x0001e8000c10110e */
[----:B------:R0:W-:Y:S02]  /*235e0*/  @!P3 STG.E.U8 desc[UR14][R28.64+0xf9], R5 ;  /* 0x0000f9051c00b986 */ /* 0x0001e4000c10110e */
.L_x_551:
[----:B------:R-:W-:Y:S05]  /*235f0*/  BSYNC B0 ;  /* 0x0000000000007941 */ /* 0x000fea0003800000 */
.L_x_37:
[----:B0-2---:R-:W2:Y:S04]  /*23600*/  LDL.LU R3, [R1+0x458] ;  /* 0x0004580001037983 */ /* 0x005ea80000300800 */
[----:B------:R-:W2:Y:S01]  /*23610*/  LDL.LU R2, [R1+0x45c] ;  /* 0x00045c0001027983 */ /* 0x000ea20000300800 */
[----:B------:R-:W-:Y:S01]  /*23620*/  ULDC UR6, c[0x0][0xc] ;  /* 0x0000030000067ab9 */ /* 0x000fe20000000800 */
[----:B------:R-:W-:Y:S01]  /*23630*/  ULDC UR7, c[0x0][0x10] ;  /* 0x0000040000077ab9 */ /* 0x000fe20000000800 */
[----:B---34-:R-:W2:Y:S01]  /*23640*/  LDC R5, c[0x0][0x14] ;  /* 0x00000500ff057b82 */ /* 0x018ea20000000800 */
[----:B------:R-:W-:Y:S01]  /*23650*/  UIMAD.WIDE.U32 UR6, UR6, UR7, URZ ;  /* 0x00000007060672a5 */ /* 0x000fe2000f8e003f */
[----:B-----5:R-:W-:Y:S01]  /*23660*/  PRMT R0, RZ, 0x7610, R0 ;  /* 0x00007610ff007816 */ /* 0x020fe20000000000 */
[----:B------:R-:W-:-:S04]  /*23670*/  UMOV UR10, 0xffffffff ;  /* 0xffffffff000a7882 */ /* 0x000fc80000000000 */
[----:B--2---:R-:W-:-:S04]  /*23680*/  IMAD.WIDE.U32 R2, R5, UR6, R2 ;  /* 0x0000000605027c25 */ /* 0x004fc8000f8e0002 */
[----:B------:R-:W-:Y:S01]  /*23690*/  IMAD R5, R5, UR7, RZ ;  /* 0x0000000705057c24 */ /* 0x000fe2000f8e02ff */
[----:B------:R-:W-:Y:S01]  /*236a0*/  ULDC.64 UR6, c[0x0][0x650] ;  /* 0x0001940000067ab9 */ /* 0x000fe20000000a00 */
[----:B------:R-:W-:Y:S01]  /*236b0*/  IMAD.MOV.U32 R11, RZ, RZ, R2 ;  /* 0x000000ffff0b7224 */ /* 0x000fe200078e0002 */
[----:B------:R-:W-:Y:S01]  /*236c0*/  ISETP.GE.U32.AND P1, PT, R2, UR6, PT ;  /* 0x0000000602007c0c */ /* 0x000fe2000bf26070 */
[----:B------:R-:W-:Y:S02]  /*236d0*/  IMAD.IADD R13, R3, 0x1, R5 ;  /* 0x00000001030d7824 */ /* 0x000fe400078e0205 */
[----:B------:R-:W-:-:S03]  /*236e0*/  IMAD.MOV.U32 R2, RZ, RZ, -0x1 ;  /* 0xffffffffff027424 */ /* 0x000fc600078e00ff */
[----:B------:R0:W-:Y:S01]  /*236f0*/  STL [R1+0x458], R13 ;  /* 0x0004580d01007387 */ /* 0x0001e20000100800 */
[----:B------:R-:W-:-:S03]  /*23700*/  ISETP.GE.U32.AND.EX P1, PT, R13, UR7, PT, P1 ;  /* 0x000000070d007c0c */ /* 0x000fc6000bf26110 */
[----:B------:R0:W-:Y:S04]  /*23710*/  STL [R1+0x45c], R11 ;  /* 0x00045c0b01007387 */ /* 0x0001e80000100800 */
[----:B------:R0:W-:Y:S06]  /*23720*/  STL [R1+0x460], R2 ;  /* 0x0004600201007387 */ /* 0x0001ec0000100800 */
[----:B------:R-:W-:Y:S05]  /*23730*/  @P1 BRA `(.L_x_552) ;  /* 0x0000000400741947 */ /* 0x000fea0003800000 */
[----:B------:R-:W2:Y:S01]  /*23740*/  S2R R8, SR_CTAID.X ;  /* 0x0000000000087919 */ /* 0x000ea20000002500 */
[----:B------:R-:W-:Y:S01]  /*23750*/  ULDC.64 UR18, c[0x0][0x628] ;  /* 0x00018a0000127ab9 */ /* 0x000fe20000000a00 */
[----:B------:R-:W3:Y:S01]  /*23760*/  LDC R9, c[0x0][0x144] ;  /* 0x00005100ff097b82 */ /* 0x000ee20000000800 */
[----:B------:R-:W-:Y:S01]  /*23770*/  ULDC UR6, c[0x0][0x150] ;  /* 0x0000540000067ab9 */ /* 0x000fe20000000800 */
[----:B------:R-:W4:Y:S01]  /*23780*/  S2R R12, SR_CTAID.Y ;  /* 0x00000000000c7919 */ /* 0x000f220000002600 */
[----:B------:R-:W-:Y:S01]  /*23790*/  ISETP.NE.U32.AND P1, PT, RZ, UR18, PT ;  /* 0x00000012ff007c0c */ /* 0x000fe2000bf25070 */
[----:B------:R-:W-:Y:S01]  /*237a0*/  ULDC UR23, c[0x0][0x630] ;  /* 0x00018c0000177ab9 */ /* 0x000fe20000000800 */
[----:B------:R-:W-:Y:S02]  /*237b0*/  R2UR UR16, R11 ;  /* 0x000000000b1072ca */ /* 0x000fe400000e0000 */
[----:B------:R-:W-:Y:S01]  /*237c0*/  ISETP.NE.AND.EX P1, PT, RZ, UR19, PT, P1 ;  /* 0x00000013ff007c0c */ /* 0x000fe2000bf25310 */
[----:B------:R-:W0:Y:S01]  /*237d0*/  LDC.64 R6, c[0x0][0x620] ;  /* 0x00018800ff067b82 */ /* 0x000e220000000a00 */
[----:B------:R-:W-:-:S02]  /*237e0*/  R2UR UR17, R13 ;  /* 0x000000000d1172ca */ /* 0x000fc400000e0000 */
[----:B--2---:R-:W-:-:S05]  /*237f0*/  I2FP.F32.U32 R0, R8 ;  /* 0x0000000800007245 */ /* 0x004fca0000201000 */
[----:B------:R-:W-:-:S06]  /*23800*/  FMUL R0, R0, UR6 ;  /* 0x0000000600007c20 */ /* 0x000fcc0008400000 */
[----:B------:R-:W2:Y:S01]  /*23810*/  F2I.U32.TRUNC.NTZ R0, R0 ;  /* 0x0000000000007305 */ /* 0x000ea2000020f000 */
[----:B----4-:R-:W-:Y:S05]  /*23820*/  @!P1 BRA `(.L_x_553) ;  /* 0x0000000000309947 */ /* 0x010fea0003800000 */
        /* <DEDUP_REMOVED lines=12> */
.L_x_553:
[----:B------:R-:W-:Y:S01]  /*238f0*/  USHF.R.U64 UR10, UR16, UR23, UR17 ;  /* 0x00000017100a7299 */ /* 0x000fe20008001211 */
[----:B------:R-:W4:Y:S01]  /*23900*/  LDC.64 R20, c[0x0][0x640] ;  /* 0x00019000ff147b82 */ /* 0x000f220000000a00 */
[----:B------:R-:W-:Y:S01]  /*23910*/  USHF.R.U32.HI UR6, URZ, UR23, UR17 ;  /* 0x000000173f067299 */ /* 0x000fe20008011611 */
[----:B--2---:R-:W-:Y:S02]  /*23920*/  IMAD.MOV R10, RZ, RZ, -R0 ;  /* 0x000000ffff0a7224 */ /* 0x004fe400078e0a00 */
[----:B0-----:R-:W-:Y:S01]  /*23930*/  IMAD.MOV.U32 R2, RZ, RZ, R11 ;  /* 0x000000ffff027224 */ /* 0x001fe200078e000b */
[----:B------:R-:W-:Y:S01]  /*23940*/  IADD3 R5, P1, RZ, -UR10, RZ ;  /* 0x8000000aff057c10 */ /* 0x000fe2000ff3e0ff */
[----:B---3--:R-:W-:Y:S02]  /*23950*/  IMAD R17, R9, R10, R8 ;  /* 0x0000000a09117224 */ /* 0x008fe400078e0208 */
[----:B------:R-:W0:Y:S02]  /*23960*/  LDC R4, c[0x0][0x618] ;  /* 0x00018600ff047b82 */ /* 0x000e240000000800 */
[----:B------:R-:W-:Y:S01]  /*23970*/  IMAD.X R3, RZ, RZ, ~UR6, P1 ;  /* 0x80000006ff037e24 */ /* 0x000fe200088e06ff */
[----:B------:R-:W-:-:S03]  /*23980*/  ULDC UR6, c[0x0][0x154] ;  /* 0x0000550000067ab9 */ /* 0x000fc60000000800 */
[-C--:B------:R-:W-:Y:S02]  /*23990*/  IMAD R0, R3, R6.reuse, RZ ;  /* 0x0000000603007224 */ /* 0x080fe400078e02ff */
[----:B------:R-:W2:Y:S01]  /*239a0*/  LDC R14, c[0x0][0x608] ;  /* 0x00018200ff0e7b82 */ /* 0x000ea20000000800 */
[----:B------:R-:W-:Y:S02]  /*239b0*/  IMAD.MOV.U32 R3, RZ, RZ, R13 ;  /* 0x000000ffff037224 */ /* 0x000fe400078e000d */
[----:B------:R-:W-:-:S05]  /*239c0*/  IMAD.WIDE.U32 R2, R5, R6, R2 ;  /* 0x0000000605027225 */ /* 0x000fca00078e0002 */
[----:B------:R-:W3:Y:S01]  /*239d0*/  LDC R18, c[0x0][0x658] ;  /* 0x00019600ff127b82 */ /* 0x000ee20000000800 */
[----:B------:R-:W-:Y:S01]  /*239e0*/  IMAD R5, R5, R7, R0 ;  /* 0x0000000705057224 */ /* 0x000fe200078e0200 */
[----:B------:R-:W-:Y:S01]  /*239f0*/  I2FP.F32.U32 R0, R12 ;  /* 0x0000000c00007245 */ /* 0x000fe20000201000 */
[----:B------:R-:W-:Y:S01]  /*23a00*/  IMAD.MOV.U32 R7, RZ, RZ, 0x1 ;  /* 0x00000001ff077424 */ /* 0x000fe200078e00ff */
[----:B----4-:R-:W-:Y:S01]  /*23a10*/  ISETP.NE.U32.AND P1, PT, R20, RZ, PT ;  /* 0x000000ff1400720c */ /* 0x010fe20003f25070 */
[----:B------:R-:W-:Y:S02]  /*23a20*/  IMAD.IADD R3, R3, 0x1, R5 ;  /* 0x0000000103037824 */ /* 0x000fe400078e0205 */
[----:B------:R-:W-:Y:S01]  /*23a30*/  FMUL R0, R0, UR6 ;  /* 0x0000000600007c20 */ /* 0x000fe20008400000 */
[----:B------:R-:W4:Y:S01]  /*23a40*/  LDC R15, c[0x0][0x148] ;  /* 0x00005200ff0f7b82 */ /* 0x000f220000000800 */
[----:B------:R-:W-:Y:S01]  /*23a50*/  ISETP.NE.AND.EX P1, PT, R21, RZ, PT, P1 ;  /* 0x000000ff1500720c */ /* 0x000fe20003f25310 */
[----:B------:R-:W-:Y:S01]  /*23a60*/  IMAD.MOV.U32 R5, RZ, RZ, -0x1 ;  /* 0xffffffffff057424 */ /* 0x000fe200078e00ff */
[-CC-:B0-----:R-:W-:Y:S01]  /*23a70*/  SHF.R.U64 R10, R2, R4.reuse, R3.reuse ;  /* 0x00000004020a7219 */ /* 0x181fe20000001203 */
[----:B------:R0:W0:Y:S01]  /*23a80*/  F2I.U32.TRUNC.NTZ R13, R0 ;  /* 0x00000000000d7305 */ /* 0x000022000020f000 */
[----:B------:R-:W-:-:S03]  /*23a90*/  SHF.R.U32.HI R3, RZ, R4, R3 ;  /* 0x00000004ff037219 */ /* 0x000fc60000011603 */
[----:B------:R-:W0:Y:S01]  /*23aa0*/  LDC R16, c[0x0][0x600] ;  /* 0x00018000ff107b82 */ /* 0x000e220000000800 */
[-CC-:B--2---:R-:W-:Y:S02]  /*23ab0*/  SHF.R.U64 R8, R10, R14.reuse, R3.reuse ;  /* 0x0000000e0a087219 */ /* 0x184fe40000001203 */
[----:B------:R-:W-:-:S05]  /*23ac0*/  SHF.R.U32.HI R3, RZ, R14, R3 ;  /* 0x0000000eff037219 */ /* 0x000fca0000011603 */
[----:B------:R-:W2:Y:S01]  /*23ad0*/  LDC R22, c[0x0][0x648] ;  /* 0x00019200ff167b82 */ /* 0x000ea20000000800 */
[-CC-:B---3--:R-:W-:Y:S02]  /*23ae0*/  SHF.R.U64 R11, R8, R18.reuse, R3.reuse ;  /* 0x00000012080b7219 */ /* 0x188fe40000001203 */
[-C--:B------:R-:W-:Y:S02]  /*23af0*/  SHF.L.U32 R5, R5, R18.reuse, RZ ;  /* 0x0000001205057219 */ /* 0x080fe400000006ff */
[-C--:B------:R-:W-:Y:S01]  /*23b00*/  SHF.R.U32.HI R3, RZ, R18.reuse, R3 ;  /* 0x00000012ff037219 */ /* 0x080fe20000011603 */
[----:B------:R-:W-:Y:S01]  /*23b10*/  IMAD.MOV.U32 R2, RZ, RZ, R11 ;  /* 0x000000ffff027224 */ /* 0x000fe200078e000b */
[----:B------:R-:W-:Y:S01]  /*23b20*/  SHF.L.U32 R40, R7, R18, RZ ;  /* 0x0000001207287219 */ /* 0x000fe200000006ff */
[----:B------:R-:W3:Y:S01]  /*23b30*/  LDC R23, c[0x0][0x638] ;  /* 0x00018e00ff177b82 */ /* 0x000ee20000000800 */
[----:B------:R-:W-:-:S07]  /*23b40*/  LOP3.LUT R19, RZ, R5, RZ, 0x33, !PT ;  /* 0x00000005ff137212 */ /* 0x000fce00078e33ff */
[----:B------:R-:W0:Y:S01]  /*23b50*/  LDC R24, c[0x0][0x610] ;  /* 0x00018400ff187b82 */ /* 0x000e220000000800 */
[----:B------:R-:W-:Y:S05]  /*23b60*/  @!P1 BRA `(.L_x_554) ;  /* 0x0000000000289947 */ /* 0x000fea0003800000 */
[----:B0-----:R-:W0:Y:S02]  /*23b70*/  LDC R0, c[0x0][0x64c] ;  /* 0x00019300ff007b82 */ /* 0x001e240000000800 */
[----:B0-----:R-:W-:-:S05]  /*23b80*/  IADD3 R7, P1, R11, R0, RZ ;  /* 0x000000000b077210 */ /* 0x001fca0007f3e0ff */
        /* <DEDUP_REMOVED lines=8> */
.L_x_554:
[----:B0-2---:R-:W-:Y:S01]  /*23c10*/  SHF.R.U64 R0, R2, R22, R3 ;  /* 0x0000001602007219 */ /* 0x005fe20000001203 */
[----:B------:R-:W-:Y:S01]  /*23c20*/  VIADD R5, R16, 0xffffffff ;  /* 0xffffffff10057836 */ /* 0x000fe20000000000 */
[----:B------:R-:W-:Y:S01]  /*23c30*/  LOP3.LUT R3, R8, R19, RZ, 0xc0, !PT ;  /* 0x0000001308037212 */ /* 0x000fe200078ec0ff */
[----:B------:R-:W-:Y:S02]  /*23c40*/  IMAD.MOV R13, RZ, RZ, -R13 ;  /* 0x000000ffff0d7224 */ /* 0x000fe400078e0a0d */
[----:B------:R-:W-:Y:S02]  /*23c50*/  IMAD.MOV R2, RZ, RZ, -R0 ;  /* 0x000000ffff027224 */ /* 0x000fe400078e0a00 */
[----:B------:R-:W-:Y:S01]  /*23c60*/  IMAD R40, R40, R0, R3 ;  /* 0x0000000028287224 */ /* 0x000fe200078e0203 */
[----:B------:R-:W-:Y:S01]  /*23c70*/  LOP3.LUT R3, R10, R5, RZ, 0xc0, !PT ;  /* 0x000000050a037212 */ /* 0x000fe200078ec0ff */
[----:B----4-:R-:W-:Y:S02]  /*23c80*/  @P4 IMAD R17, R15, R13, R12 ;  /* 0x0000000d0f114224 */ /* 0x010fe400078e020c */
[----:B---3--:R-:W-:-:S02]  /*23c90*/  IMAD R0, R2, R23, R11 ;  /* 0x0000001702007224 */ /* 0x008fc400078e020b */
[----:B------:R-:W-:Y:S02]  /*23ca0*/  IMAD.MOV.U32 R2, RZ, RZ, 0x1 ;  /* 0x00000001ff027424 */ /* 0x000fe400078e00ff */
[----:B------:R-:W-:Y:S02]  /*23cb0*/  IMAD R40, R40, R24, R17 ;  /* 0x0000001828287224 */ /* 0x000fe400078e0211 */
[----:B------:R-:W-:Y:S01]  /*23cc0*/  IMAD R3, R0, R16, R3 ;  /* 0x0000001000037224 */ /* 0x000fe200078e0203 */
[----:B------:R-:W-:-:S04]  /*23cd0*/  PRMT R0, R2, 0x7610, R0 ;  /* 0x0000761002007816 */ /* 0x000fc80000000000 */
[----:B------:R-:W-:Y:S02]  /*23ce0*/  SEL R2, R3, R40, !P4 ;  /* 0x0000002803027207 */ /* 0x000fe40006000000 */
[----:B------:R-:W-:-:S03]  /*23cf0*/  SEL R40, R40, R3, !P4 ;  /* 0x0000000328287207 */ /* 0x000fc60006000000 */
[----:B------:R2:W-:Y:S04]  /*23d00*/  STL [R1+0x460], R2 ;  /* 0x0004600201007387 */ /* 0x0005e80000100800 */
.L_x_552:
[----:B------:R3:W-:Y:S01]  /*23d10*/  STL [R1+0x464], R40 ;  /* 0x0004642801007387 */ /* 0x0007e20000100800 */
[----:B------:R-:W-:-:S13]  /*23d20*/  LOP3.LUT P1, RZ, R0, 0xff, RZ, 0xc0, !PT ;  /* 0x000000ff00ff7812 */ /* 0x000fda000782c0ff */
[----:B---3--:R-:W-:Y:S05]  /*23d30*/  @P1 BRA `(.L_x_555) ;  /* 0xfffffdd400641947 */ /* 0x008fea000383ffff */
[----:B------:R-:W-:Y:S05]  /*23d40*/  EXIT ;  /* 0x000000000000794d */ /* 0x000fea0003800000 */
.L_x_7:
[----:B------:R-:W2:Y:S01]  /*23d50*/  LDL R20, [R1+0x45c] ;  /* 0x00045c0001147983 */ /* 0x000ea20000100800 */
[----:B0-----:R-:W-:-:S03]  /*23d60*/  ULDC.64 UR4, c[0x0][0x650] ;  /* 0x0001940000047ab9 */ /* 0x001fc60000000a00 */
[----:B------:R-:W3:Y:S01]  /*23d70*/  LDL R163, [R1+0x458] ;  /* 0x0004580001a37983 */ /* 0x000ee20000100800 */
[----:B------:R-:W-:Y:S01]  /*23d80*/  PRMT R0, RZ, 0x7610, R0 ;  /* 0x00007610ff007816 */ /* 0x000fe20000000000 */
[----:B------:R-:W-:Y:S02]  /*23d90*/  IMAD.MOV.U32 R12, RZ, RZ, -0x1 ;  /* 0xffffffffff0c7424 */ /* 0x000fe400078e00ff */
[----:B------:R-:W-:Y:S02]  /*23da0*/  IMAD.MOV.U32 R4, RZ, RZ, -0x1 ;  /* 0xffffffffff047424 */ /* 0x000fe400078e00ff */
[----:B------:R-:W-:Y:S01]  /*23db0*/  IMAD.MOV.U32 R11, RZ, RZ, -0x1 ;  /* 0xffffffffff0b7424 */ /* 0x000fe200078e00ff */
[----:B--2---:R-:W-:-:S04]  /*23dc0*/  ISETP.GE.U32.AND P0, PT, R20, UR4, PT ;  /* 0x0000000414007c0c */ /* 0x004fc8000bf06070 */
[----:B---3--:R-:W-:-:S13]  /*23dd0*/  ISETP.GE.U32.AND.EX P0, PT, R163, UR5, PT, P0 ;  /* 0x00000005a3007c0c */ /* 0x008fda000bf06100 */
[----:B------:R-:W-:Y:S05]  /*23de0*/  @P0 BRA `(.L_x_556) ;  /* 0x0000000400300947 */ /* 0x000fea0003800000 */
[----:B------:R-:W0:Y:S01]  /*23df0*/  LDC.64 R16, c[0x0][0x628] ;  /* 0x00018a00ff107b82 */ /* 0x000e220000000a00 */
[----:B-1----:R-:W-:Y:S02]  /*23e00*/  IMAD.MOV.U32 R8, RZ, RZ, R20 ;  /* 0x000000ffff087224 */ /* 0x002fe400078e0014 */
[----:B------:R-:W-:-:S05]  /*23e10*/  IMAD.MOV.U32 R9, RZ, RZ, R163 ;  /* 0x000000ffff097224 */ /* 0x000fca00078e00a3 */
[----:B------:R-:W1:Y:S08]  /*23e20*/  LDC R12, c[0x0][0x630] ;  /* 0x00018c00ff0c7b82 */ /* 0x000e700000000800 */
[----:B------:R-:W2:Y:S01]  /*23e30*/  LDC.64 R18, c[0x0][0x620] ;  /* 0x00018800ff127b82 */ /* 0x000ea20000000a00 */
[----:B0-----:R-:W-:-:S04]  /*23e40*/  ISETP.NE.U32.AND P0, PT, R16, RZ, PT ;  /* 0x000000ff1000720c */ /* 0x001fc80003f05070 */
[----:B------:R-:W-:-:S13]  /*23e50*/  ISETP.NE.AND.EX P0, PT, R17, RZ, PT, P0 ;  /* 0x000000ff1100720c */ /* 0x000fda0003f05300 */
[----:B-12---:R-:W-:Y:S05]  /*23e60*/  @!P0 BRA `(.L_x_557) ;  /* 0x0000000000288947 */ /* 0x006fea0003800000 */
[----:B------:R-:W0:Y:S02]  /*23e70*/  LDC R0, c[0x0][0x634] ;  /* 0x00018d00ff007b82 */ /* 0x000e240000000800 */
        /* <DEDUP_REMOVED lines=9> */
.L_x_557:
[----:B------:R-:W0:Y:S01]  /*23f10*/  LDC.64 R22, c[0x0][0x640] ;  /* 0x00019000ff167b82 */ /* 0x000e220000000a00 */
[-CC-:B------:R-:W-:Y:S01]  /*23f20*/  SHF.R.U64 R15, R8, R12.reuse, R9.reuse ;  /* 0x0000000c080f7219 */ /* 0x180fe20000001209 */
[----:B------:R-:W-:Y:S01]  /*23f30*/  IMAD.MOV.U32 R4, RZ, RZ, R20 ;  /* 0x000000ffff047224 */ /* 0x000fe200078e0014 */
[----:B------:R-:W-:Y:S01]  /*23f40*/  SHF.R.U32.HI R0, RZ, R12, R9 ;  /* 0x0000000cff007219 */ /* 0x000fe20000011609 */
[----:B------:R-:W-:Y:S01]  /*23f50*/  IMAD.MOV.U32 R24, RZ, RZ, 0x1 ;  /* 0x00000001ff187424 */ /* 0x000fe200078e00ff */
[----:B------:R-:W-:-:S03]  /*23f60*/  IADD3 R7, P0, RZ, -R15, RZ ;  /* 0x8000000fff077210 */ /* 0x000fc60007f1e0ff */
[----:B------:R-:W1:Y:S02]  /*23f70*/  LDC R6, c[0x0][0x618] ;  /* 0x00018600ff067b82 */ /* 0x000e640000000800 */
[----:B------:R-:W-:-:S04]  /*23f80*/  IMAD.X R5, RZ, RZ, ~R0, P0 ;  /* 0x000000ffff057224 */ /* 0x000fc800000e0e00 */
[-C--:B------:R-:W-:Y:S02]  /*23f90*/  IMAD R0, R5, R18.reuse, RZ ;  /* 0x0000001205007224 */ /* 0x080fe400078e02ff */
[----:B------:R-:W2:Y:S01]  /*23fa0*/  LDC R8, c[0x0][0x608] ;  /* 0x00018200ff087b82 */ /* 0x000ea20000000800 */
[----:B------:R-:W-:Y:S02]  /*23fb0*/  IMAD.MOV.U32 R5, RZ, RZ, R163 ;  /* 0x000000ffff057224 */ /* 0x000fe400078e00a3 */
[----:B------:R-:W-:-:S05]  /*23fc0*/  IMAD.WIDE.U32 R4, R7, R18, R4 ;  /* 0x0000001207047225 */ /* 0x000fca00078e0004 */
[----:B------:R-:W3:Y:S01]  /*23fd0*/  LDC R21, c[0x0][0x658] ;  /* 0x00019600ff157b82 */ /* 0x000ee20000000800 */
[----:B------:R-:W-:Y:S01]  /*23fe0*/  IMAD R7, R7, R19, R0 ;  /* 0x0000001307077224 */ /* 0x000fe200078e0200 */
[----:B0-----:R-:W-:-:S03]  /*23ff0*/  ISETP.NE.U32.AND P0, PT, R22, RZ, PT ;  /* 0x000000ff1600720c */ /* 0x001fc60003f05070 */
[----:B------:R-:W-:Y:S01]  /*24000*/  IMAD.IADD R5, R5, 0x1, R7 ;  /* 0x0000000105057824 */ /* 0x000fe200078e0207 */
[----:B------:R-:W-:Y:S02]  /*24010*/  ISETP.NE.AND.EX P0, PT, R23, RZ, PT, P0 ;  /* 0x000000ff1700720c */ /* 0x000fe40003f05300 */
[----:B------:R-:W0:Y:S02]  /*24020*/  LDC R16, c[0x0][0x600] ;  /* 0x00018000ff107b82 */ /* 0x000e240000000800 */
[-CC-:B-1----:R-:W-:Y:S01]  /*24030*/  SHF.R.U64 R12, R4, R6.reuse, R5.reuse ;  /* 0x00000006040c7219 */ /* 0x182fe20000001205 */
[----:B------:R-:W-:Y:S01]  /*24040*/  IMAD.MOV.U32 R4, RZ, RZ, -0x1 ;  /* 0xffffffffff047424 */ /* 0x000fe200078e00ff */
[----:B------:R-:W-:-:S04]  /*24050*/  SHF.R.U32.HI R5, RZ, R6, R5 ;  /* 0x00000006ff057219 */ /* 0x000fc80000011605 */
[----:B------:R-:W1:Y:S01]  /*24060*/  LDC R18, c[0x0][0x648] ;  /* 0x00019200ff127b82 */ /* 0x000e620000000800 */
[-CC-:B--2---:R-:W-:Y:S02]  /*24070*/  SHF.R.U64 R17, R12, R8.reuse, R5.reuse ;  /* 0x000000080c117219 */ /* 0x184fe40000001205 */
[----:B------:R-:W-:-:S05]  /*24080*/  SHF.R.U32.HI R0, RZ, R8, R5 ;  /* 0x00000008ff007219 */ /* 0x000fca0000011605 */
[----:B------:R-:W2:Y:S01]  /*24090*/  LDC R20, c[0x0][0x638] ;  /* 0x00018e00ff147b82 */ /* 0x000ea20000000800 */
[-C--:B---3--:R-:W-:Y:S02]  /*240a0*/  SHF.L.U32 R4, R4, R21.reuse, RZ ;  /* 0x0000001504047219 */ /* 0x088fe400000006ff */
[-CC-:B------:R-:W-:Y:S02]  /*240b0*/  SHF.R.U64 R19, R17, R21.reuse, R0.reuse ;  /* 0x0000001511137219 */ /* 0x180fe40000001200 */
[----:B------:R-:W-:Y:S02]  /*240c0*/  LOP3.LUT R26, RZ, R4, RZ, 0x33, !PT ;  /* 0x00000004ff1a7212 */ /* 0x000fe400078e33ff */
[----:B------:R-:W-:Y:S01]  /*240d0*/  SHF.R.U32.HI R5, RZ, R21, R0 ;  /* 0x00000015ff057219 */ /* 0x000fe20000011600 */
[----:B------:R-:W3:Y:S01]  /*240e0*/  LDC R25, c[0x0][0x610] ;  /* 0x00018400ff197b82 */ /* 0x000ee20000000800 */
[----:B------:R-:W-:Y:S01]  /*240f0*/  IMAD.MOV.U32 R4, RZ, RZ, R19 ;  /* 0x000000ffff047224 */ /* 0x000fe200078e0013 */
[----:B------:R-:W-:Y:S06]  /*24100*/  @!P0 BRA `(.L_x_558) ;  /* 0x0000000000288947 */ /* 0x000fec0003800000 */
        /* <DEDUP_REMOVED lines=10> */
.L_x_558:
[----:B-1----:R-:W-:Y:S01]  /*241b0*/  SHF.R.U64 R3, R4, R18, R5 ;  /* 0x0000001204037219 */ /* 0x002fe20000001205 */
[----:B0-----:R-:W-:Y:S01]  /*241c0*/  VIADD R5, R16, 0xffffffff ;  /* 0xffffffff10057836 */ /* 0x001fe20000000000 */
[----:B------:R-:W-:Y:S01]  /*241d0*/  SHF.L.U32 R24, R24, R21, RZ ;  /* 0x0000001518187219 */ /* 0x000fe200000006ff */
[----:B------:R-:W-:Y:S01]  /*241e0*/  @P4 IMAD R10, R13, R14, R2 ;  /* 0x0000000e0d0a4224 */ /* 0x000fe200078e0202 */
[----:B------:R-:W-:Y:S01]  /*241f0*/  LOP3.LUT R0, R17, R26, RZ, 0xc0, !PT ;  /* 0x0000001a11007212 */ /* 0x000fe200078ec0ff */
[----:B------:R-:W-:Y:S01]  /*24200*/  IMAD.MOV R4, RZ, RZ, -R3 ;  /* 0x000000ffff047224 */ /* 0x000fe200078e0a03 */
[----:B------:R-:W-:Y:S01]  /*24210*/  LOP3.LUT R5, R12, R5, RZ, 0xc0, !PT ;  /* 0x000000050c057212 */ /* 0x000fe200078ec0ff */
[----:B------:R-:W-:Y:S02]  /*24220*/  IMAD.MOV.U32 R2, RZ, RZ, 0x1 ;  /* 0x00000001ff027424 */ /* 0x000fe400078e00ff */
[----:B------:R-:W-:Y:S02]  /*24230*/  IMAD R3, R24, R3, R0 ;  /* 0x0000000318037224 */ /* 0x000fe400078e0200 */
[----:B--2---:R-:W-:-:S02]  /*24240*/  IMAD R0, R4, R20, R19 ;  /* 0x0000001404007224 */ /* 0x004fc400078e0213 */
[----:B---3--:R-:W-:Y:S02]  /*24250*/  IMAD R12, R3, R25, R10 ;  /* 0x00000019030c7224 */ /* 0x008fe400078e020a */
[----:B------:R-:W-:Y:S01]  /*24260*/  IMAD R3, R0, R16, R5 ;  /* 0x0000001000037224 */ /* 0x000fe200078e0205 */
[----:B------:R-:W-:Y:S01]  /*24270*/  PRMT R0, R2, 0x7610, R0 ;  /* 0x0000761002007816 */ /* 0x000fe20000000000 */
[----:B------:R-:W-:-:S03]  /*24280*/  IMAD.MOV.U32 R11, RZ, RZ, R15 ;  /* 0x000000ffff0b7224 */ /* 0x000fc600078e000f */
[----:B------:R-:W-:Y:S02]  /*24290*/  SEL R4, R3, R12, !P4 ;  /* 0x0000000c03047207 */ /* 0x000fe40006000000 */
[----:B------:R-:W-:-:S07]  /*242a0*/  SEL R12, R12, R3, !P4 ;  /* 0x000000030c0c7207 */ /* 0x000fce0006000000 */
.L_x_556:
[----:B------:R-:W-:-:S08]  /*242b0*/  NOP ;  /* 0x0000000000007918 */ /* 0x000fd00000000000 */
[----:B-1----:R-:W0:-:S00]  /*242c0*/  USETMAXREG.DEALLOC.CTAPOOL 0x18 ;  /* 0x00000018000079c8 */ /* 0x002e0000080e0500 */
[----:B------:R-:W-:-:S13]  /*242d0*/  ISETP.NE.AND P0, PT, RZ, UR8, PT ;  /* 0x00000008ff007c0c */ /* 0x000fda000bf05270 */
[----:B------:R-:W-:Y:S05]  /*242e0*/  @P0 EXIT ;  /* 0x000000000000094d */ /* 0x000fea0003800000 */
[----:B0-----:R-:W-:Y:S01]  /*242f0*/  LOP3.LUT P0, RZ, R0, 0xff, RZ, 0xc0, !PT ;  /* 0x000000ff00ff7812 */ /* 0x001fe2000780c0ff */
[----:B------:R-:W-:Y:S02]  /*24300*/  IMAD.MOV.U32 R0, RZ, RZ, 0x1 ;  /* 0x00000001ff007424 */ /* 0x000fe400078e00ff */
[----:B------:R-:W-:-:S10]  /*24310*/  IMAD.MOV.U32 R8, RZ, RZ, RZ ;  /* 0x000000ffff087224 */ /* 0x000fd400078e00ff */
[----:B------:R-:W-:Y:S05]  /*24320*/  @!P0 BRA `(.L_x_559) ;  /* 0x0000000c00588947 */ /* 0x000fea0003800000 */
[----:B------:R-:W0:Y:S01]  /*24330*/  LDC R0, c[0x0][0x28c] ;  /* 0x0000a300ff007b82 */ /* 0x000e220000000800 */
[----:B------:R-:W-:Y:S01]  /*24340*/  ULDC UR5, c[0x0][0x658] ;  /* 0x0001960000057ab9 */ /* 0x000fe20000000800 */
[----:B------:R-:W-:Y:S01]  /*24350*/  UMOV UR7, 0xffffffff ;  /* 0xffffffff00077882 */ /* 0x000fe20000000000 */
[----:B------:R-:W-:Y:S01]  /*24360*/  ULDC UR6, c[0x0][0xc] ;  /* 0x0000030000067ab9 */ /* 0x000fe20000000800 */
[----:B------:R-:W-:Y:S01]  /*24370*/  USHF.L.U32 UR9, UR7, UR5, URZ ;  /* 0x0000000507097299 */ /* 0x000fe2000800063f */
[----:B------:R-:W-:Y:S01]  /*24380*/  BSSY B0, `(.L_x_559) ;  /* 0x00000d0000007945 */ /* 0x000fe20003800000 */
[----:B------:R-:W-:Y:S01]  /*24390*/  UMOV UR8, 0x1 ;  /* 0x0000000100087882 */ /* 0x000fe20000000000 */
[----:B------:R-:W-:Y:S01]  /*243a0*/  ULDC UR7, c[0x0][0x10] ;  /* 0x0000040000077ab9 */ /* 0x000fe20000000800 */
[----:B------:R-:W1:Y:S01]  /*243b0*/  S2UR UR10, SR_CgaCtaId ;  /* 0x00000000000a79c3 */ /* 0x000e620000008800 */
[----:B------:R-:W-:Y:S01]  /*243c0*/  UIMAD.WIDE.U32 UR6, UR6, UR7, URZ ;  /* 0x00000007060672a5 */ /* 0x000fe2000f8e003f */
[----:B------:R-:W-:Y:S01]  /*243d0*/  IMAD.MOV.U32 R10, RZ, RZ, 0x1 ;  /* 0x00000001ff0a7424 */ /* 0x000fe200078e00ff */
[----:B------:R-:W-:Y:S01]  /*243e0*/  USHF.L.U32 UR5, UR8, UR5, URZ ;  /* 0x0000000508057299 */ /* 0x000fe2000800063f */
[----:B------:R-:W-:Y:S01]  /*243f0*/  IMAD.MOV.U32 R8, RZ, RZ, RZ ;  /* 0x000000ffff087224 */ /* 0x000fe200078e00ff */
[----:B------:R-:W-:Y:S01]  /*24400*/  ULDC UR4, c[0x0][0x600] ;  /* 0x0001800000047ab9 */ /* 0x000fe20000000800 */
[----:B------:R-:W-:Y:S01]  /*24410*/  ULDC UR8, c[0x0][0x14] ;  /* 0x0000050000087ab9 */ /* 0x000fe20000000800 */
[----:B------:R-:W-:-:S02]  /*24420*/  ULOP3.LUT UR21, UR13, 0x2, URZ, 0xfc, !UPT ;  /* 0x000000020d157892 */ /* 0x000fc4000f8efc3f */
[----:B------:R-:W-:Y:S02]  /*24430*/  UIMAD.WIDE.U32 UR22, UR6, UR8, URZ ;  /* 0x00000008061672a5 */ /* 0x000fe4000f8e003f */
[----:B------:R-:W-:Y:S02]  /*24440*/  UIMAD UR16, UR7, UR8, URZ ;  /* 0x00000008071072a4 */ /* 0x000fe4000f8e023f */
[----:B------:R-:W-:Y:S02]  /*24450*/  UIADD3 UR4, UR4, -0x1, URZ ;  /* 0xffffffff04047890 */ /* 0x000fe4000fffe03f */
[----:B------:R-:W-:Y:S01]  /*24460*/  ULOP3.LUT UR18, URZ, UR9, URZ, 0x33, !UPT ;  /* 0x000000093f127292 */ /* 0x000fe2000f8e333f */
[----:B0-----:R-:W-:Y:S01]  /*24470*/  VIADD R0, R0, 0x3f ;  /* 0x0000003f00007836 */ /* 0x001fe20000000000 */
[----:B------:R-:W-:Y:S01]  /*24480*/  UIADD3 UR16, UR23, UR16, URZ ;  /* 0x0000001017107290 */ /* 0x000fe2000fffe03f */
[----:B------:R-:W-:-:S03]  /*24490*/  ULDC.64 UR24, c[0x0][0x198] ;  /* 0x0000660000187ab9 */ /* 0x000fc60000000a00 */
[----:B------:R-:W-:Y:S01]  /*244a0*/  SHF.R.S32.HI R3, RZ, 0x1f, R0 ;  /* 0x0000001fff037819 */ /* 0x000fe20000011400 */
[----:B-1----:R-:W-:-:S03]  /*244b0*/  IMAD.U32 R7, RZ, RZ, UR10 ;  /* 0x0000000aff077e24 */ /* 0x002fc6000f8e00ff */
[----:B------:R-:W-:Y:S01]  /*244c0*/  LEA.HI R3, R3, R0, RZ, 0x6 ;  /* 0x0000000003037211 */ /* 0x000fe200078f30ff */
[----:B------:R-:W-:-:S03]  /*244d0*/  IMAD.MOV.U32 R0, RZ, RZ, 0x1 ;  /* 0x00000001ff007424 */ /* 0x000fc600078e00ff */
[----:B------:R-:W-:-:S05]  /*244e0*/  SHF.R.S32.HI R6, RZ, 0x6, R3 ;  /* 0x00000006ff067819 */ /* 0x000fca0000011403 */
[----:B------:R-:W-:-:S07]  /*244f0*/  VIADD R16, R6, 0x1 ;  /* 0x0000000106107836 */ /* 0x000fce0000000000 */
.L_x_570:
[----:B------:R-:W-:-:S03]  /*24500*/  UMOV UR6, 0xffffffff ;  /* 0xffffffff00067882 */ /* 0x000fc60000000000 */
[----:B------:R-:W-:Y:S05]  /*24510*/  BRA.DIV UR6, `(.L_x_560) ;  /* 0x0000001206447947 */ /* 0x000fea000b800000 */
[----:B------:R-:W-:-:S13]  /*24520*/  ELECT P0, URZ, PT ;  /* 0x00000000003f782f */ /* 0x000fda0003800000 */
.L_x_584:
[----:B------:R-:W0:Y:S01]  /*24530*/  LDC R2, c[0x0][0x28c] ;  /* 0x0000a300ff027b82 */ /* 0x000e220000000800 */
[----:B------:R-:W-:Y:S01]  /*24540*/  BSSY B1, `(.L_x_561) ;  /* 0x000003b000017945 */ /* 0x000fe20003800000 */
[----:B0-----:R-:W-:-:S13]  /*24550*/  ISETP.LT.OR P0, PT, R2, 0x1, !P0 ;  /* 0x000000010200780c */ /* 0x001fda0004701670 */
[----:B------:R-:W-:Y:S05]  /*24560*/  @P0 BRA `(.L_x_562) ;  /* 0x0000000000e00947 */ /* 0x000fea0003800000 */
[----:B------:R-:W-:Y:S02]  /*24570*/  IMAD R2, R12, 0x2, R7 ;  /* 0x000000020c027824 */ /* 0x000fe400078e0207 */
[----:B------:R-:W-:Y:S02]  /*24580*/  IMAD.SHL.U32 R4, R4, 0x100, RZ ;  /* 0x0000010004047824 */ /* 0x000fe400078e00ff */
[----:B------:R-:W-:Y:S02]  /*24590*/  IMAD.SHL.U32 R2, R2, 0x80, RZ ;  /* 0x0000008002027824 */ /* 0x000fe400078e00ff */
[----:B------:R-:W-:Y:S02]  /*245a0*/  IMAD.MOV.U32 R14, RZ, RZ, RZ ;  /* 0x000000ffff0e7224 */ /* 0x000fe400078e00ff */
[----:B------:R-:W-:Y:S02]  /*245b0*/  IMAD.MOV.U32 R3, RZ, RZ, R16 ;  /* 0x000000ffff037224 */ /* 0x000fe400078e0010 */
[----:B------:R-:W-:-:S02]  /*245c0*/  IMAD.MOV.U32 R5, RZ, RZ, R0 ;  /* 0x000000ffff057224 */ /* 0x000fc400078e0000 */
[----:B------:R-:W-:-:S07]  /*245d0*/  IMAD.MOV.U32 R9, RZ, RZ, R8 ;  /* 0x000000ffff097224 */ /* 0x000fce00078e0008 */
.L_x_565:
[----:B------:R-:W0:Y:S01]  /*245e0*/  S2UR UR6, SR_CgaCtaId ;  /* 0x00000000000679c3 */ /* 0x000e220000008800 */
[----:B------:R-:W-:Y:S02]  /*245f0*/  MOV R12, 0x400 ;  /* 0x00000400000c7802 */ /* 0x000fe40000000f00 */
[----:B------:R-:W-:Y:S01]  /*24600*/  SHF.L.U32 R13, R5, 0x1f, RZ ;  /* 0x0000001f050d7819 */ /* 0x000fe200000006ff */
[----:B0-----:R-:W-:-:S05]  /*24610*/  IMAD.U32 R7, RZ, RZ, UR6 ;  /* 0x00000006ff077e24 */ /* 0x001fca000f8e00ff */
[----:B------:R-:W-:-:S05]  /*24620*/  LEA R12, R7, R12, 0x18 ;  /* 0x0000000c070c7211 */ /* 0x000fca00078ec0ff */
[----:B------:R-:W-:-:S04]  /*24630*/  IMAD R18, R9, 0x8, R12 ;  /* 0x0000000809127824 */ /* 0x000fc800078e020c */
[----:B------:R-:W0:Y:S02]  /*24640*/  SYNCS.PHASECHK.TRANS64.TRYWAIT P0, [R18+URZ+0x38], R13 ;  /* 0x0000380d120075a7 */ /* 0x000e24000800017f */
[----:B0-----:R-:W-:Y:S05]  /*24650*/  @!P0 BRA `(.L_x_563) ;  /* 0x0000001000148947 */ /* 0x001fea0003800000 */
.L_x_585:
[----:B------:R-:W1:Y:S01]  /*24660*/  S2R R15, SR_TID.X ;  /* 0x00000000000f7919 */ /* 0x000e620000002100 */
[----:B------:R-:W-:-:S04]  /*24670*/  UPRMT UR6, UR21, 0x9910, URZ ;  /* 0x0000991015067896 */ /* 0x000fc8000800003f */
[----:B------:R-:W-:Y:S01]  /*24680*/  UISETP.NE.AND UP0, UPT, UR6, 0x2, UPT ;  /* 0x000000020600788c */ /* 0x000fe2000bf05270 */
[----:B-1----:R-:W-:-:S13]  /*24690*/  LOP3.LUT P0, RZ, R15, 0x7f, RZ, 0xc0, !PT ;  /* 0x0000007f0fff7812 */ /* 0x002fda000780c0ff */
[----:B0-----:R-:W0:Y:S02]  /*246a0*/  @!P0 LDC R13, c[0x0][0x500] ;  /* 0x00014000ff0d8b82 */ /* 0x001e240000000800 */
[----:B0-----:R0:W-:Y:S01]  /*246b0*/  @!P0 SYNCS.ARRIVE.TRANS64 RZ, [R18+URZ], R13 ;  /* 0x0000000d12ff89a7 */ /* 0x0011e2000800003f */
[----:B------:R-:W-:-:S13]  /*246c0*/  PLOP3.LUT P0, PT, PT, PT, UP0, 0x80, 0x0 ;  /* 0x000000000000781c */ /* 0x000fda0003f0f008 */
[----:B0-----:R-:W-:Y:S05]  /*246d0*/  @P0 BRA `(.L_x_564) ;  /* 0x0000000000040947 */ /* 0x001fea0003800000 */
[----:B------:R-:W-:Y:S01]  /*246e0*/  BPT.TRAP 0x1 ;  /* 0x000000040000795c */ /* 0x000fe20000300000 */
.L_x_564:
[----:B------:R-:W-:Y:S01]  /*246f0*/  IMAD.SHL.U32 R13, R9, 0x4000, RZ ;  /* 0x00004000090d7824 */ /* 0x000fe200078e00ff */
[----:B------:R-:W-:Y:S01]  /*24700*/  R2UR UR8, R12 ;  /* 0x000000000c0872ca */ /* 0x000fe200000e0000 */
[----:B------:R-:W-:Y:S01]  /*24710*/  VIADD R3, R3, 0xffffffff ;  /* 0xffffffff03037836 */ /* 0x000fe20000000000 */
[----:B------:R-:W-:Y:S01]  /*24720*/  R2UR UR9, R18 ;  /* 0x00000000120972ca */ /* 0x000fe200000e0000 */
[--C-:B------:R-:W-:Y:S01]  /*24730*/  IMAD R15, R7, 0x2000, R13.reuse ;  /* 0x00002000070f7824 */ /* 0x100fe200078e020d */
[----:B------:R-:W-:Y:S01]  /*24740*/  IADD3 R12, R12, 0x1c180, R13 ;  /* 0x0001c1800c0c7810 */ /* 0x000fe20007ffe00d */
[----:B------:R-:W-:Y:S01]  /*24750*/  UIADD3 UR6, UP0, UR24, 0xf0, URZ ;  /* 0x000000f018067890 */ /* 0x000fe2000ff1e03f */
[----:B------:R-:W-:Y:S01]  /*24760*/  R2UR UR11, R2 ;  /* 0x00000000020b72ca */ /* 0x000fe200000e0000 */
[----:B------:R-:W-:Y:S01]  /*24770*/  UIADD3 UR26, UP1, UR24, 0x1f0, URZ ;  /* 0x000001f0181a7890 */ /* 0x000fe2000ff3e03f */
[----:B------:R-:W-:Y:S01]  /*24780*/  R2UR UR7, R15 ;  /* 0x000000000f0772ca */ /* 0x000fe200000e0000 */
[----:B------:R-:W-:Y:S01]  /*24790*/  VIADD R9, R9, 0x1 ;  /* 0x0000000109097836 */ /* 0x000fe20000000000 */
[----:B------:R-:W-:Y:S01]  /*247a0*/  R2UR UR10, R14 ;  /* 0x000000000e0a72ca */ /* 0x000fe200000e0000 */
[----:B------:R-:W-:Y:S01]  /*247b0*/  UIADD3.X UR27, URZ, UR25, URZ, UP1, !UPT ;  /* 0x000000193f1b7290 */ /* 0x000fe20008ffe43f */
[----:B------:R-:W-:Y:S01]  /*247c0*/  R2UR UR12, R11 ;  /* 0x000000000b0c72ca */ /* 0x000fe200000e0000 */
[----:B------:R-:W-:Y:S01]  /*247d0*/  UMOV UR20, 0x30000 ;  /* 0x0003000000147882 */ /* 0x000fe20000000000 */
[----:B------:R-:W-:Y:S01]  /*247e0*/  R2UR UR17, R12 ;  /* 0x000000000c1172ca */ /* 0x000fe200000e0000 */
[----:B------:R-:W-:Y:S01]  /*247f0*/  UMOV UR14, 0x0 ;  /* 0x00000000000e7882 */ /* 0x000fe20000000000 */
[----:B------:R-:W-:Y:S01]  /*24800*/  R2UR UR19, R4 ;  /* 0x00000000041372ca */ /* 0x000fe200000e0000 */
[----:B------:R-:W-:Y:S01]  /*24810*/  UMOV UR15, 0x10000000 ;  /* 0x10000000000f7882 */ /* 0x000fe20000000000 */
[----:B------:R-:W-:Y:S01]  /*24820*/  ISETP.GT.AND P1, PT, R3, 0x1, PT ;  /* 0x000000010300780c */ /* 0x000fe20003f24270 */
[----:B------:R-:W-:Y:S01]  /*24830*/  VIADD R14, R14, 0x40 ;  /* 0x000000400e0e7836 */ /* 0x000fe20000000000 */
[----:B------:R-:W-:Y:S01]  /*24840*/  ISETP.NE.AND P0, PT, R9, 0x7, PT ;  /* 0x000000070900780c */ /* 0x000fe20003f05270 */
[----:B------:R-:W-:-:S02]  /*24850*/  UIADD3 UR8, UR8, 0x180, UR7 ;  /* 0x0000018008087890 */ /* 0x000fc4000fffe007 */
[----:B------:R-:W-:Y:S01]  /*24860*/  UIADD3.X UR7, URZ, UR25, URZ, UP0, !UPT ;  /* 0x000000193f077290 */ /* 0x000fe200087fe43f */
[----:B------:R-:W-:Y:S02]  /*24870*/  SEL R12, RZ, 0x1, P0 ;  /* 0x00000001ff0c7807 */ /* 0x000fe40000000000 */
[----:B------:R-:W-:Y:S02]  /*24880*/  SEL R9, R9, RZ, P0 ;  /* 0x000000ff09097207 */ /* 0x000fe40000000000 */
[----:B------:R-:W-:-:S04]  /*24890*/  LOP3.LUT R5, R5, R12, RZ, 0x3c, !PT ;  /* 0x0000000c05057212 */ /* 0x000fc800078e3cff */
[----:B------:R0:W-:Y:S02]  /*248a0*/  UTMALDG.3D.MULTICAST [UR8], [UR6], UR20, desc[UR14] ;  /* 0x00000e08060073b4 */ /* 0x0001e40008011814 */
[----:B0-----:R-:W-:Y:S01]  /*248b0*/  UMOV UR8, UR17 ;  /* 0x0000001100087c82 */ /* 0x001fe20008000000 */
[----:B------:R-:W-:Y:S02]  /*248c0*/  UMOV UR11, UR19 ;  /* 0x00000013000b7c82 */ /* 0x000fe40008000000 */
[----:B------:R0:W-:Y:S02]  /*248d0*/  UTMALDG.3D [UR8], [UR26], desc[UR14] ;  /* 0x00000e081a0075b4 */ /* 0x0001e40008011000 */
[----:B0-----:R-:W-:Y:S05]  /*248e0*/  @P1 BRA `(.L_x_565) ;  /* 0xfffffffc003c1947 */ /* 0x001fea000383ffff */
.L_x_562:
[----:B------:R-:W-:Y:S05]  /*248f0*/  BSYNC B1 ;  /* 0x0000000000017941 */ /* 0x000fea0003800000 */
.L_x_561:
[----:B------:R-:W2:Y:S01]  /*24900*/  LDL.LU R17, [R1+0x458] ;  /* 0x0004580001117983 */ /* 0x000ea20000300800 */
[----:B------:R-:W-:Y:S01]  /*24910*/  LOP3.LUT P1, RZ, R10, 0xff, RZ, 0xc0, !PT ;  /* 0x000000ff0aff7812 */ /* 0x000fe2000782c0ff */
[----:B------:R-:W-:Y:S01]  /*24920*/  IMAD.IADD R8, R6, 0x1, R8 ;  /* 0x0000000106087824 */ /* 0x000fe200078e0208 */
[----:B------:R-:W-:Y:S01]  /*24930*/  ULDC.64 UR6, c[0x0][0x650] ;  /* 0x0001940000067ab9 */ /* 0x000fe20000000a00 */
[----:B------:R-:W3:Y:S01]  /*24940*/  LDL.LU R15, [R1+0x45c] ;  /* 0x00045c00010f7983 */ /* 0x000ee20000300800 */
[----:B------:R-:W-:Y:S01]  /*24950*/  BSSY B1, `(.L_x_566) ;  /* 0x0000070000017945 */ /* 0x000fe20003800000 */
[C---:B------:R-:W-:Y:S01]  /*24960*/  IMAD.WIDE.U32 R2, R8.reuse, 0x24924925, RZ ;  /* 0x2492492508027825 */ /* 0x040fe200078e00ff */
[C---:B------:R-:W-:Y:S02]  /*24970*/  ISETP.GT.U32.AND P0, PT, R8.reuse, 0x6, PT ;  /* 0x000000060800780c */ /* 0x040fe40003f04070 */
[----:B------:R-:W-:Y:S01]  /*24980*/  PRMT R10, RZ, 0x7610, R10 ;  /* 0x00007610ff0a7816 */ /* 0x000fe2000000000a */
[----:B------:R-:W-:Y:S01]  /*24990*/  IMAD.IADD R2, R8, 0x1, -R3 ;  /* 0x0000000108027824 */ /* 0x000fe200078e0a03 */
[----:B------:R-:W-:Y:S01]  /*249a0*/  ISETP.LT.U32.AND P0, PT, R6, 0x7, P0 ;  /* 0x000000070600780c */ /* 0x000fe20000701070 */
[----:B------:R-:W-:-:S02]  /*249b0*/  IMAD.MOV.U32 R12, RZ, RZ, -0x1 ;  /* 0xffffffffff0c7424 */ /* 0x000fc400078e00ff */
[----:B------:R-:W0:Y:S01]  /*249c0*/  @P1 S2R R7, SR_CgaCtaId ;  /* 0x0000000000071919 */ /* 0x000e220000008800 */
[----:B------:R-:W-:Y:S01]  /*249d0*/  LEA.HI R2, R2, R3, RZ, 0x1f ;  /* 0x0000000302027211 */ /* 0x000fe200078ff8ff */
[----:B------:R-:W-:Y:S01]  /*249e0*/  IMAD.MOV.U32 R11, RZ, RZ, -0x1 ;  /* 0xffffffffff0b7424 */ /* 0x000fe200078e00ff */
[----:B------:R-:W-:Y:S02]  /*249f0*/  SEL R3, RZ, 0x1, !P0 ;  /* 0x00000001ff037807 */ /* 0x000fe40004000000 */
[----:B------:R-:W-:Y:S02]  /*24a00*/  @P1 MOV R4, 0x400 ;  /* 0x0000040000041802 */ /* 0x000fe40000000f00 */
[----:B------:R-:W-:Y:S02]  /*24a10*/  LOP3.LUT R0, R0, R3, RZ, 0x3c, !PT ;  /* 0x0000000300007212 */ /* 0x000fe400078e3cff */
[--C-:B------:R-:W-:Y:S02]  /*24a20*/  SHF.R.U32.HI R3, RZ, 0x2, R2.reuse ;  /* 0x00000002ff037819 */ /* 0x100fe40000011602 */
[----:B------:R-:W-:-:S03]  /*24a30*/  PRMT R2, RZ, 0x7610, R2 ;  /* 0x00007610ff027816 */ /* 0x000fc60000000002 */
[----:B------:R-:W-:Y:S01]  /*24a40*/  IMAD R8, R3, -0x7, R8 ;  /* 0xfffffff903087824 */ /* 0x000fe200078e0208 */
[----:B0-----:R-:W-:-:S04]  /*24a50*/  @P1 LEA R4, R7, R4, 0x18 ;  /* 0x0000000407041211 */ /* 0x001fc800078ec0ff */
[----:B------:R0:W-:Y:S01]  /*24a60*/  @P1 SYNCS.ARRIVE.TRANS64.A1T0 RZ, [R4+URZ+0x88], RZ ;  /* 0x000088ff04ff19a7 */ /* 0x0001e2000810003f */
[----:B------:R-:W-:Y:S01]  /*24a70*/  ISETP.GE.U32.AND P1, PT, R6, 0x7, PT ;  /* 0x000000070600780c */ /* 0x000fe20003f26070 */
[----:B0-----:R-:W-:-:S12]  /*24a80*/  IMAD.MOV.U32 R4, RZ, RZ, -0x1 ;  /* 0xffffffffff047424 */ /* 0x001fd800078e00ff */
[----:B------:R-:W-:Y:S02]  /*24a90*/  @P1 LOP3.LUT R0, R0, 0x1, R3, 0x78, !PT ;  /* 0x0000000100001812 */ /* 0x000fe400078e7803 */
[----:B---3--:R-:W-:-:S04]  /*24aa0*/  IADD3 R15, P0, R15, UR22, RZ ;  /* 0x000000160f0f7c10 */ /* 0x008fc8000ff1e0ff */
[----:B--2---:R-:W-:Y:S01]  /*24ab0*/  IADD3.X R17, R17, UR16, RZ, P0, !PT ;  /* 0x0000001011117c10 */ /* 0x004fe200087fe4ff */
[----:B------:R0:W-:Y:S01]  /*24ac0*/  STL [R1+0x45c], R15 ;  /* 0x00045c0f01007387 */ /* 0x0001e20000100800 */
[----:B------:R-:W-:-:S03]  /*24ad0*/  ISETP.GE.U32.AND P0, PT, R15, UR6, PT ;  /* 0x000000060f007c0c */ /* 0x000fc6000bf06070 */
[----:B------:R0:W-:Y:S01]  /*24ae0*/  STL [R1+0x458], R17 ;  /* 0x0004581101007387 */ /* 0x0001e20000100800 */
[----:B------:R-:W-:-:S13]  /*24af0*/  ISETP.GE.U32.AND.EX P0, PT, R17, UR7, PT, P0 ;  /* 0x0000000711007c0c */ /* 0x000fda000bf06100 */
[----:B0-----:R-:W-:Y:S05]  /*24b00*/  @P0 BRA `(.L_x_567) ;  /* 0x0000000400500947 */ /* 0x001fea0003800000 */
[----:B------:R-:W0:Y:S01]  /*24b10*/  S2R R9, SR_CTAID.X ;  /* 0x0000000000097919 */ /* 0x000e220000002500 */
[----:B------:R-:W-:Y:S01]  /*24b20*/  ULDC UR6, c[0x0][0x150] ;  /* 0x0000540000067ab9 */ /* 0x000fe20000000800 */
[----:B------:R-:W1:Y:S01]  /*24b30*/  LDC R4, c[0x0][0x144] ;  /* 0x00005100ff047b82 */ /* 0x000e620000000800 */
[----:B------:R-:W-:Y:S01]  /*24b40*/  ULDC UR9, c[0x0][0x630] ;  /* 0x00018c0000097ab9 */ /* 0x000fe20000000800 */
[----:B------:R-:W2:Y:S06]  /*24b50*/  S2R R2, SR_CTAID.Y ;  /* 0x0000000000027919 */ /* 0x000eac0000002600 */
[----:B------:R-:W3:Y:S01]  /*24b60*/  LDC R13, c[0x0][0x148] ;  /* 0x00005200ff0d7b82 */ /* 0x000ee20000000800 */
[----:B0-----:R-:W-:-:S02]  /*24b70*/  I2FP.F32.U32 R3, R9 ;  /* 0x0000000900037245 */ /* 0x001fc40000201000 */
[----:B--2---:R-:W-:-:S03]  /*24b80*/  I2FP.F32.U32 R5, R2 ;  /* 0x0000000200057245 */ /* 0x004fc60000201000 */
[----:B------:R-:W-:Y:S01]  /*24b90*/  FMUL R3, R3, UR6 ;  /* 0x0000000603037c20 */ /* 0x000fe20008400000 */
[----:B------:R-:W-:Y:S02]  /*24ba0*/  ULDC UR6, c[0x0][0x154] ;  /* 0x0000550000067ab9 */ /* 0x000fe40000000800 */
[----:B------:R-:W-:Y:S01]  /*24bb0*/  FMUL R11, R5, UR6 ;  /* 0x00000006050b7c20 */ /* 0x000fe20008400000 */
[----:B------:R-:W-:Y:S02]  /*24bc0*/  ULDC.64 UR6, c[0x0][0x628] ;  /* 0x00018a0000067ab9 */ /* 0x000fe40000000a00 */
[----:B------:R-:W0:Y:S01]  /*24bd0*/  F2I.U32.TRUNC.NTZ R3, R3 ;  /* 0x0000000300037305 */ /* 0x000e22000020f000 */
[----:B------:R-:W-:-:S04]  /*24be0*/  ISETP.NE.U32.AND P0, PT, RZ, UR6, PT ;  /* 0x00000006ff007c0c */ /* 0x000fc8000bf05070 */
[----:B------:R-:W-:-:S03]  /*24bf0*/  ISETP.NE.AND.EX P0, PT, RZ, UR7, PT, P0 ;  /* 0x00000007ff007c0c */ /* 0x000fc6000bf05300 */
[----:B------:R-:W2:Y:S01]  /*24c00*/  F2I.U32.TRUNC.NTZ R11, R11 ;  /* 0x0000000b000b7305 */ /* 0x000ea2000020f000 */
[----:B0-----:R-:W-:Y:S02]  /*24c10*/  IMAD.MOV R5, RZ, RZ, -R3 ;  /* 0x000000ffff057224 */ /* 0x001fe400078e0a03 */
[----:B------:R-:W-:Y:S02]  /*24c20*/  IMAD.MOV.U32 R3, RZ, RZ, R17 ;  /* 0x000000ffff037224 */ /* 0x000fe400078e0011 */
[----:B-1----:R-:W-:Y:S02]  /*24c30*/  IMAD R9, R4, R5, R9 ;  /* 0x0000000504097224 */ /* 0x002fe400078e0209 */
[----:B--2---:R-:W-:-:S04]  /*24c40*/  IMAD.MOV R4, RZ, RZ, -R11 ;  /* 0x000000ffff047224 */ /* 0x004fc800078e0a0b */
[----:B---3--:R-:W-:Y:S02]  /*24c50*/  @P4 IMAD R9, R13, R4, R2 ;  /* 0x000000040d094224 */ /* 0x008fe400078e0202 */
[----:B------:R-:W-:Y:S01]  /*24c60*/  IMAD.MOV.U32 R2, RZ, RZ, R15 ;  /* 0x000000ffff027224 */ /* 0x000fe200078e000f */
[----:B------:R-:W-:Y:S06]  /*24c70*/  @!P0 BRA `(.L_x_568) ;  /* 0x0000000000288947 */ /* 0x000fec0003800000 */
[----:B------:R-:W-:Y:S02]  /*24c80*/  ULDC UR8, c[0x0][0x634] ;  /* 0x00018d0000087ab9 */ /* 0x000fe40000000800 */
[----:B------:R-:W-:-:S05]  /*24c90*/  IADD3 R3, P0, R15, UR8, RZ ;  /* 0x000000080f037c10 */ /* 0x000fca000ff1e0ff */
[----:B------:R-:W-:-:S04]  /*24ca0*/  IMAD.X R11, RZ, RZ, R17, P0 ;  /* 0x000000ffff0b7224 */ /* 0x000fc800000e0611 */
[----:B------:R-:W-:-:S04]  /*24cb0*/  IMAD.WIDE.U32 R4, R11, UR6, RZ ;  /* 0x000000060b047c25 */ /* 0x000fc8000f8e00ff */
[----:B------:R-:W-:-:S04]  /*24cc0*/  IMAD.WIDE.U32 R4, P0, R3, UR7, R4 ;  /* 0x0000000703047c25 */ /* 0x000fc8000f800004 */
[----:B------:R-:W-:-:S04]  /*24cd0*/  IMAD.WIDE.U32 R2, R3, UR6, RZ ;  /* 0x0000000603027c25 */ /* 0x000fc8000f8e00ff */
[----:B------:R-:W-:Y:S01]  /*24ce0*/  IMAD.MOV.U32 R2, RZ, RZ, R5 ;  /* 0x000000ffff027224 */ /* 0x000fe200078e0005 */
[----:B------:R-:W-:Y:S01]  /*24cf0*/  IADD3 RZ, P1, R3, R4, RZ ;  /* 0x0000000403ff7210 */ /* 0x000fe20007f3e0ff */
[----:B------:R-:W-:-:S04]  /*24d00*/  IMAD.X R3, RZ, RZ, RZ, P0 ;  /* 0x000000ffff037224 */ /* 0x000fc800000e06ff */
[----:B------:R-:W-:-:S08]  /*24d10*/  IMAD.WIDE.U32.X R2, R11, UR7, R2, P1 ;  /* 0x000000070b027c25 */ /* 0x000fd000088e0402 */
.L_x_568:
[--C-:B------:R-:W-:Y:S01]  /*24d20*/  SHF.R.U64 R11, R2, UR9, R3.reuse ;  /* 0x00000009020b7c19 */ /* 0x100fe20008001203 */
[----:B------:R-:W-:Y:S01]  /*24d30*/  ULDC.64 UR6, c[0x0][0x620] ;  /* 0x0001880000067ab9 */ /* 0x000fe20000000a00 */
[----:B------:R-:W-:Y:S01]  /*24d40*/  SHF.R.U32.HI R2, RZ, UR9, R3 ;  /* 0x00000009ff027c19 */ /* 0x000fe20008011603 */
[----:B------:R-:W-:Y:S01]  /*24d50*/  IMAD.MOV.U32 R3, RZ, RZ, R17 ;  /* 0x000000ffff037224 */ /* 0x000fe200078e0011 */
[----:B------:R-:W-:Y:S01]  /*24d60*/  IADD3 R13, P0, RZ, -R11, RZ ;  /* 0x8000000bff0d7210 */ /* 0x000fe20007f1e0ff */
[----:B------:R-:W-:-:S04]  /*24d70*/  ULDC.64 UR8, c[0x0][0x640] ;  /* 0x0001900000087ab9 */ /* 0x000fc80000000a00 */
[----:B------:R-:W-:Y:S01]  /*24d80*/  IMAD.X R2, RZ, RZ, ~R2, P0 ;  /* 0x000000ffff027224 */ /* 0x000fe200000e0e02 */
[----:B------:R-:W-:-:S03]  /*24d90*/  ISETP.NE.U32.AND P0, PT, RZ, UR8, PT ;  /* 0x00000008ff007c0c */ /* 0x000fc6000bf05070 */
[----:B------:R-:W-:Y:S01]  /*24da0*/  IMAD R2, R2, UR6, RZ ;  /* 0x0000000602027c24 */ /* 0x000fe2000f8e02ff */
[----:B------:R-:W-:-:S03]  /*24db0*/  ISETP.NE.AND.EX P0, PT, RZ, UR9, PT, P0 ;  /* 0x00000009ff007c0c */ /* 0x000fc6000bf05300 */
[----:B------:R-:W-:Y:S02]  /*24dc0*/  IMAD R5, R13, UR7, R2 ;  /* 0x000000070d057c24 */ /* 0x000fe4000f8e0202 */
[----:B------:R-:W-:-:S04]  /*24dd0*/  IMAD.MOV.U32 R2, RZ, RZ, R15 ;  /* 0x000000ffff027224 */ /* 0x000fc800078e000f */
[----:B------:R-:W-:Y:S01]  /*24de0*/  IMAD.WIDE.U32 R2, R13, UR6, R2 ;  /* 0x000000060d027c25 */ /* 0x000fe2000f8e0002 */
[----:B------:R-:W-:-:S03]  /*24df0*/  ULDC UR6, c[0x0][0x618] ;  /* 0x0001860000067ab9 */ /* 0x000fc60000000800 */
[----:B------:R-:W-:-:S05]  /*24e00*/  IMAD.IADD R3, R3, 0x1, R5 ;  /* 0x0000000103037824 */ /* 0x000fca00078e0205 */
[--C-:B------:R-:W-:Y:S02]  /*24e10*/  SHF.R.U64 R12, R2, UR6, R3.reuse ;  /* 0x00000006020c7c19 */ /* 0x100fe40008001203 */
[----:B------:R-:W-:Y:S01]  /*24e20*/  SHF.R.U32.HI R3, RZ, UR6, R3 ;  /* 0x00000006ff037c19 */ /* 0x000fe20008011603 */
[----:B------:R-:W-:-:S03]  /*24e30*/  ULDC UR6, c[0x0][0x608] ;  /* 0x0001820000067ab9 */ /* 0x000fc60000000800 */
[--C-:B------:R-:W-:Y:S02]  /*24e40*/  SHF.R.U64 R13, R12, UR6, R3.reuse ;  /* 0x000000060c0d7c19 */ /* 0x100fe40008001203 */
[----:B------:R-:W-:Y:S01]  /*24e50*/  SHF.R.U32.HI R2, RZ, UR6, R3 ;  /* 0x00000006ff027c19 */ /* 0x000fe20008011603 */
[----:B------:R-:W-:-:S03]  /*24e60*/  ULDC UR6, c[0x0][0x658] ;  /* 0x0001960000067ab9 */ /* 0x000fc60000000800 */
[--C-:B------:R-:W-:Y:S02]  /*24e70*/  SHF.R.U64 R14, R13, UR6, R2.reuse ;  /* 0x000000060d0e7c19 */ /* 0x100fe40008001202 */
[----:B------:R-:W-:-:S03]  /*24e80*/  SHF.R.U32.HI R15, RZ, UR6, R2 ;  /* 0x00000006ff0f7c19 */ /* 0x000fc60008011602 */
[----:B------:R-:W-:Y:S02]  /*24e90*/  IMAD.MOV.U32 R2, RZ, RZ, R14 ;  /* 0x000000ffff027224 */ /* 0x000fe400078e000e */
        /* <DEDUP_REMOVED lines=12> */
.L_x_569:
[----:B------:R-:W-:Y:S01]  /*24f60*/  ULDC UR6, c[0x0][0x648] ;  /* 0x0001920000067ab9 */ /* 0x000fe20000000800 */
[----:B------:R-:W-:Y:S02]  /*24f70*/  LOP3.LUT R13, R13, UR18, RZ, 0xc0, !PT ;  /* 0x000000120d0d7c12 */ /* 0x000fe4000f8ec0ff */
[----:B------:R-:W-:Y:S01]  /*24f80*/  SHF.R.U64 R2, R2, UR6, R3 ;  /* 0x0000000602027c19 */ /* 0x000fe20008001203 */
[----:B------:R-:W-:-:S04]  /*24f90*/  ULDC UR6, c[0x0][0x638] ;  /* 0x00018e0000067ab9 */ /* 0x000fc80000000800 */
[----:B------:R-:W-:Y:S02]  /*24fa0*/  IMAD.MOV R3, RZ, RZ, -R2 ;  /* 0x000000ffff037224 */ /* 0x000fe400078e0a02 */
[----:B------:R-:W-:Y:S02]  /*24fb0*/  IMAD R4, R2, UR5, R13 ;  /* 0x0000000502047c24 */ /* 0x000fe4000f8e020d */
[----:B------:R-:W-:Y:S01]  /*24fc0*/  IMAD R14, R3, UR6, R14 ;  /* 0x00000006030e7c24 */ /* 0x000fe2000f8e020e */
[----:B------:R-:W-:Y:S01]  /*24fd0*/  ULDC UR6, c[0x0][0x610] ;  /* 0x0001840000067ab9 */ /* 0x000fe20000000800 */
[----:B------:R-:W-:Y:S01]  /*24fe0*/  LOP3.LUT R3, R12, UR4, RZ, 0xc0, !PT ;  /* 0x000000040c037c12 */ /* 0x000fe2000f8ec0ff */
[----:B------:R-:W-:Y:S01]  /*24ff0*/  IMAD R9, R4, UR6, R9 ;  /* 0x0000000604097c24 */ /* 0x000fe2000f8e0209 */
[----:B------:R-:W-:Y:S01]  /*25000*/  ULDC UR6, c[0x0][0x600] ;  /* 0x0001800000067ab9 */ /* 0x000fe20000000800 */
[----:B------:R-:W-:Y:S02]  /*25010*/  IMAD.MOV.U32 R2, RZ, RZ, 0x1 ;  /* 0x00000001ff027424 */ /* 0x000fe400078e00ff */
[----:B------:R-:W-:-:S05]  /*25020*/  IMAD R14, R14, UR6, R3 ;  /* 0x000000060e0e7c24 */ /* 0x000fca000f8e0203 */
[----:B------:R-:W-:Y:S02]  /*25030*/  SEL R4, R14, R9, !P4 ;  /* 0x000000090e047207 */ /* 0x000fe40006000000 */
[----:B------:R-:W-:-:S07]  /*25040*/  SEL R12, R9, R14, !P4 ;  /* 0x0000000e090c7207 */ /* 0x000fce0006000000 */
.L_x_567:
[----:B------:R-:W-:Y:S05]  /*25050*/  BSYNC B1 ;  /* 0x0000000000017941 */ /* 0x000fea0003800000 */
.L_x_566:
[----:B------:R-:W-:-:S13]  /*25060*/  LOP3.LUT P0, RZ, R2, 0xff, RZ, 0xc0, !PT ;  /* 0x000000ff02ff7812 */ /* 0x000fda000780c0ff */
[----:B------:R-:W-:Y:S05]  /*25070*/  @P0 BRA `(.L_x_570) ;  /* 0xfffffff400200947 */ /* 0x000fea000383ffff */
[----:B------:R-:W-:Y:S05]  /*25080*/  BSYNC B0 ;  /* 0x0000000000007941 */ /* 0x000fea0003800000 */
.L_x_559:
[----:B------:R-:W-:-:S03]  /*25090*/  UMOV UR6, 0xffffffff ;  /* 0xffffffff00067882 */ /* 0x000fc60000000000 */
[----:B------:R-:W-:Y:S05]  /*250a0*/  BRA.DIV UR6, `(.L_x_571) ;  /* 0x0000000606947947 */ /* 0x000fea000b800000 */
[----:B------:R-:W-:-:S13]  /*250b0*/  ELECT P0, URZ, PT ;  /* 0x00000000003f782f */ /* 0x000fda0003800000 */
.L_x_588:
[----:B------:R-:W-:Y:S04]  /*250c0*/  BSSY B0, `(.L_x_572) ;  /* 0x0000047000007945 */ /* 0x000fe80003800000 */
[----:B------:R-:W-:Y:S05]  /*250d0*/  @!P0 BRA `(.L_x_573) ;  /* 0x0000000400148947 */ /* 0x000fea0003800000 */
[----:B------:R-:W-:-:S04]  /*250e0*/  ULOP3.LUT UR6, UR13, 0x2, URZ, 0xfc, !UPT ;  /* 0x000000020d067892 */ /* 0x000fc8000f8efc3f */
[----:B------:R-:W-:-:S06]  /*250f0*/  UISETP.NE.AND UP0, UPT, UR6, 0x3, UPT ;  /* 0x000000030600788c */ /* 0x000fcc000bf05270 */
[----:B------:R-:W-:-:S13]  /*25100*/  PLOP3.LUT P0, PT, PT, PT, UP0, 0x80, 0x0 ;  /* 0x000000000000781c */ /* 0x000fda0003f0f008 */
[----:B------:R-:W-:Y:S05]  /*25110*/  @!P0 BRA `(.L_x_574) ;  /* 0x0000000000048947 */ /* 0x000fea0003800000 */
[----:B------:R-:W-:Y:S01]  /*25120*/  BPT.TRAP 0x1 ;  /* 0x000000040000795c */ /* 0x000fe20000300000 */
.L_x_574:
[----:B------:R-:W0:Y:S01]  /*25130*/  S2R R3, SR_CgaCtaId ;  /* 0x0000000000037919 */ /* 0x000e220000008800 */
[----:B------:R-:W-:-:S04]  /*25140*/  MOV R2, 0x400 ;  /* 0x0000040000027802 */ /* 0x000fc80000000f00 */
[----:B0-----:R-:W-:Y:S02]  /*25150*/  LEA R3, R3, R2, 0x18 ;  /* 0x0000000203037211 */ /* 0x001fe400078ec0ff */
[----:B------:R-:W-:-:S03]  /*25160*/  SHF.L.U32 R2, R0, 0x1f, RZ ;  /* 0x0000001f00027819 */ /* 0x000fc600000006ff */
[----:B------:R-:W-:-:S04]  /*25170*/  VIADD R3, R3, 0x38 ;  /* 0x0000003803037836 */ /* 0x000fc80000000000 */
[----:B------:R-:W-:-:S04]  /*25180*/  IMAD R5, R8, 0x8, R3 ;  /* 0x0000000808057824 */ /* 0x000fc800078e0203 */
[----:B------:R-:W0:Y:S02]  /*25190*/  SYNCS.PHASECHK.TRANS64.TRYWAIT P0, [R5+URZ], R2 ;  /* 0x00000002050075a7 */ /* 0x000e24000800017f */
[----:B0-----:R-:W-:Y:S05]  /*251a0*/  @!P0 BRA `(.L_x_575) ;  /* 0x0000000400748947 */ /* 0x001fea0003800000 */
.L_x_589:
[----:B------:R-:W-:-:S05]  /*251b0*/  VIADD R8, R8, 0x1 ;  /* 0x0000000108087836 */ /* 0x000fca0000000000 */
[----:B------:R-:W-:-:S04]  /*251c0*/  ISETP.NE.AND P0, PT, R8, 0x7, PT ;  /* 0x000000070800780c */ /* 0x000fc80003f05270 */
[----:B0-----:R-:W-:Y:S02]  /*251d0*/  SEL R5, RZ, 0x1, P0 ;  /* 0x00000001ff057807 */ /* 0x001fe40000000000 */
[----:B------:R-:W-:Y:S02]  /*251e0*/  SEL R8, R8, RZ, P0 ;  /* 0x000000ff08087207 */ /* 0x000fe40000000000 */
[----:B------:R-:W-:-:S03]  /*251f0*/  LOP3.LUT R5, R0, R5, RZ, 0x3c, !PT ;  /* 0x0000000500057212 */ /* 0x000fc600078e3cff */
[----:B------:R-:W-:Y:S01]  /*25200*/  IMAD R7, R8, 0x8, R3 ;  /* 0x0000000808077824 */ /* 0x000fe200078e0203 */
[----:B------:R-:W-:-:S04]  /*25210*/  SHF.L.U32 R0, R5, 0x1f, RZ ;  /* 0x0000001f05007819 */ /* 0x000fc800000006ff */
[----:B------:R-:W0:Y:S02]  /*25220*/  SYNCS.PHASECHK.TRANS64.TRYWAIT P0, [R7+URZ], R0 ;  /* 0x00000000070075a7 */ /* 0x000e24000800017f */
[----:B0-----:R-:W-:Y:S05]  /*25230*/  @!P0 BRA `(.L_x_576) ;  /* 0x0000000400648947 */ /* 0x001fea0003800000 */
.L_x_590:
[----:B0-----:R-:W-:-:S05]  /*25240*/  VIADD R0, R8, 0x1 ;  /* 0x0000000108007836 */ /* 0x001fca0000000000 */
[----:B------:R-:W-:-:S04]  /*25250*/  ISETP.NE.AND P0, PT, R0, 0x7, PT ;  /* 0x000000070000780c */ /* 0x000fc80003f05270 */
[----:B------:R-:W-:Y:S02]  /*25260*/  SEL R2, RZ, 0x1, P0 ;  /* 0x00000001ff027807 */ /* 0x000fe40000000000 */
[----:B------:R-:W-:Y:S02]  /*25270*/  SEL R4, R0, RZ, P0 ;  /* 0x000000ff00047207 */ /* 0x000fe40000000000 */
[----:B------:R-:W-:-:S03]  /*25280*/  LOP3.LUT R5, R5, R2, RZ, 0x3c, !PT ;  /* 0x0000000205057212 */ /* 0x000fc600078e3cff */
[----:B------:R-:W-:Y:S01]  /*25290*/  IMAD R7, R4, 0x8, R3 ;  /* 0x0000000804077824 */ /* 0x000fe200078e0203 */
[----:B------:R-:W-:-:S04]  /*252a0*/  SHF.L.U32 R0, R5, 0x1f, RZ ;  /* 0x0000001f05007819 */ /* 0x000fc800000006ff */
[----:B------:R-:W0:Y:S02]  /*252b0*/  SYNCS.PHASECHK.TRANS64.TRYWAIT P0, [R7+URZ], R0 ;  /* 0x00000000070075a7 */ /* 0x000e24000800017f */
[----:B0-----:R-:W-:Y:S05]  /*252c0*/  @!P0 BRA `(.L_x_577) ;  /* 0x0000000400548947 */ /* 0x001fea0003800000 */
.L_x_591:
        /* <DEDUP_REMOVED lines=9> */
.L_x_592:
        /* <DEDUP_REMOVED lines=9> */
.L_x_593:
        /* <DEDUP_REMOVED lines=9> */
.L_x_594:
[----:B0-----:R-:W-:-:S05]  /*25480*/  VIADD R0, R4, 0x1 ;  /* 0x0000000104007836 */ /* 0x001fca0000000000 */
[----:B------:R-:W-:-:S04]  /*25490*/  ISETP.NE.AND P0, PT, R0, 0x7, PT ;  /* 0x000000070000780c */ /* 0x000fc80003f05270 */
[----:B------:R-:W-:Y:S02]  /*254a0*/  SEL R2, RZ, 0x1, P0 ;  /* 0x00000001ff027807 */ /* 0x000fe40000000000 */
[----:B------:R-:W-:Y:S02]  /*254b0*/  SEL R0, R0, RZ, P0 ;  /* 0x000000ff00007207 */ /* 0x000fe40000000000 */
[----:B------:R-:W-:-:S03]  /*254c0*/  LOP3.LUT R2, R5, R2, RZ, 0x3c, !PT ;  /* 0x0000000205027212 */ /* 0x000fc600078e3cff */
[----:B------:R-:W-:Y:S01]  /*254d0*/  IMAD R3, R0, 0x8, R3 ;  /* 0x0000000800037824 */ /* 0x000fe200078e0203 */
[----:B------:R-:W-:-:S07]  /*254e0*/  SHF.L.U32 R0, R2, 0x1f, RZ ;  /* 0x0000001f02007819 */ /* 0x000fce00000006ff */
.L_x_581:
[----:B0-----:R0:W1:Y:S02]  /*254f0*/  SYNCS.PHASECHK.TRANS64.TRYWAIT P0, [R3+URZ], R0 ;  /* 0x00000000030075a7 */ /* 0x001064000800017f */
[----:B-1----:R-:W-:Y:S05]  /*25500*/  @!P0 NANOSLEEP.SYNCS 0x989680 ;  /* 0x009896800000895d */ /* 0x002fea0003900000 */
[----:B------:R-:W1:Y:S02]  /*25510*/  @!P0 SYNCS.PHASECHK.TRANS64 P0, [R3+URZ], R0 ;  /* 0x00000000030085a7 */ /* 0x000e64000800007f */
[----:B-1----:R-:W-:Y:S05]  /*25520*/  @!P0 BRA `(.L_x_581) ;  /* 0xfffffffc00f08947 */ /* 0x002fea000383ffff */
.L_x_573:
[----:B------:R-:W-:Y:S05]  /*25530*/  BSYNC B0 ;  /* 0x0000000000007941 */ /* 0x000fea0003800000 */
.L_x_572:
[----:B------:R-:W-:Y:S05]  /*25540*/  EXIT ;  /* 0x000000000000794d */ /* 0x000fea0003800000 */
.L_x_21:
[----:B--2---:R-:W-:-:S04]  /*25550*/  IMAD.U32 R3, RZ, RZ, UR6 ;  /* 0x00000006ff037e24 */ /* 0x004fc8000f8e00ff */
[----:B------:R2:W3:Y:S03]  /*25560*/  SYNCS.PHASECHK.TRANS64.TRYWAIT P1, [R3+URZ], R0 ;  /* 0x00000000030075a7 */ /* 0x0004e6000802017f */
[----:B---3--:R-:W-:Y:S05]  /*25570*/  @!P1 NANOSLEEP.SYNCS 0x989680 ;  /* 0x009896800000995d */ /* 0x008fea0003900000 */
[----:B------:R-:W3:Y:S02]  /*25580*/  @!P1 SYNCS.PHASECHK.TRANS64 P1, [R3+URZ], R0 ;  /* 0x00000000030095a7 */ /* 0x000ee4000802007f */
[----:B---3--:R-:W-:Y:S05]  /*25590*/  @!P1 BRA `(.L_x_21) ;  /* 0xfffffffc00ec9947 */ /* 0x008fea000383ffff */
[----:B------:R-:W-:Y:S05]  /*255a0*/  BRA `(.L_x_20) ;  /* 0xfffffdd800047947 */ /* 0x000fea000383ffff */
.L_x_27:
[----:B-----5:R2:W-:Y:S02]  /*255b0*/  STL [R1+0x470], R0 ;  /* 0x0004700001007387 */ /* 0x0205e40000100800 */
[----:B--2---:R-:W-:-:S04]  /*255c0*/  IMAD.U32 R0, RZ, RZ, UR16 ;  /* 0x00000010ff007e24 */ /* 0x004fc8000f8e00ff */
[----:B------:R2:W3:Y:S03]  /*255d0*/  SYNCS.PHASECHK.TRANS64.TRYWAIT P1, [R0+URZ], R2 ;  /* 0x00000002000075a7 */ /* 0x0004e6000802017f */
[----:B---3--:R-:W-:Y:S05]  /*255e0*/  @!P1 NANOSLEEP.SYNCS 0x989680 ;  /* 0x009896800000995d */ /* 0x008fea0003900000 */
[----:B------:R2:W3:Y:S02]  /*255f0*/  @!P1 SYNCS.PHASECHK.TRANS64 P1, [R0+URZ], R2 ;  /* 0x00000002000095a7 */ /* 0x0004e4000802007f */
[----:B--2---:R2:W5:Y:S02]  /*25600*/  LDL.LU R0, [R1+0x470] ;  /* 0x0004700001007983 */ /* 0x0045640000300800 */
[----:B--23--:R-:W-:Y:S05]  /*25610*/  @!P1 BRA `(.L_x_27) ;  /* 0xfffffffc00e49947 */ /* 0x00cfea000383ffff */
[----:B------:R-:W-:Y:S05]  /*25620*/  BRA `(.L_x_26) ;  /* 0xfffffe1800d07947 */ /* 0x000fea000383ffff */
.L_x_560:
[----:B------:R-:W-:Y:S01]  /*25630*/  BSSY B1, `(.L_x_582) ;  /* 0x0000006000017945 */ /* 0x000fe20003800000 */
[----:B------:R-:W-:-:S07]  /*25640*/  IMAD.MOV.U32 R2, RZ, RZ, -0x1 ;  /* 0xffffffffff027424 */ /* 0x000fce00078e00ff */
[----:B------:R-:W-:Y:S05]  /*25650*/  WARPSYNC.COLLECTIVE R2, `(.L_x_583) ;  /* 0x00000000020c7348 */ /* 0x000fea0003c00000 */
[----:B------:R-:W-:Y:S02]  /*25660*/  ELECT P0, UR62, PT ;  /* 0x00000000003e782f */ /* 0x000fe40003800000 */
[----:B------:R-:W-:Y:S01]  /*25670*/  MOV R2, UR62 ;  /* 0x0000003e00027c02 */ /* 0x000fe20008000f00 */
[----:B------:R-:W-:Y:S10]  /*25680*/  ENDCOLLECTIVE ;  /* 0x000000000000791b */ /* 0x000ff40003800000 */
.L_x_583:
[----:B------:R-:W-:Y:S05]  /*25690*/  BSYNC B1 ;  /* 0x0000000000017941 */ /* 0x000fea0003800000 */
.L_x_582:
[----:B------:R-:W-:Y:S05]  /*256a0*/  BRA `(.L_x_584) ;  /* 0xffffffec00a07947 */ /* 0x000fea000383ffff */
.L_x_563:
[----:B0-----:R0:W1:Y:S02]  /*256b0*/  SYNCS.PHASECHK.TRANS64.TRYWAIT P0, [R18+URZ+0x38], R13 ;  /* 0x0000380d120075a7 */ /* 0x001064000800017f */
[----:B-1----:R-:W-:Y:S05]  /*256c0*/  @!P0 NANOSLEEP.SYNCS 0x989680 ;  /* 0x009896800000895d */ /* 0x002fea0003900000 */
[----:B------:R-:W1:Y:S02]  /*256d0*/  @!P0 SYNCS.PHASECHK.TRANS64 P0, [R18+URZ+0x38], R13 ;  /* 0x0000380d120085a7 */ /* 0x000e64000800007f */
[----:B-1----:R-:W-:Y:S05]  /*256e0*/  @!P0 BRA `(.L_x_563) ;  /* 0xfffffffc00f08947 */ /* 0x002fea000383ffff */
[----:B------:R-:W-:Y:S05]  /*256f0*/  BRA `(.L_x_585) ;  /* 0xffffffec00d87947 */ /* 0x000fea000383ffff */
.L_x_571:
[----:B------:R-:W-:Y:S01]  /*25700*/  BSSY B0, `(.L_x_586) ;  /* 0x0000006000007945 */ /* 0x000fe20003800000 */
[----:B------:R-:W-:-:S07]  /*25710*/  IMAD.MOV.U32 R2, RZ, RZ, -0x1 ;  /* 0xffffffffff027424 */ /* 0x000fce00078e00ff */
[----:B------:R-:W-:Y:S05]  /*25720*/  WARPSYNC.COLLECTIVE R2, `(.L_x_587) ;  /* 0x00000000020c7348 */ /* 0x000fea0003c00000 */
[----:B------:R-:W-:Y:S02]  /*25730*/  ELECT P0, UR62, PT ;  /* 0x00000000003e782f */ /* 0x000fe40003800000 */
[----:B------:R-:W-:Y:S01]  /*25740*/  MOV R2, UR62 ;  /* 0x0000003e00027c02 */ /* 0x000fe20008000f00 */
[----:B------:R-:W-:Y:S10]  /*25750*/  ENDCOLLECTIVE ;  /* 0x000000000000791b */ /* 0x000ff40003800000 */
.L_x_587:
[----:B------:R-:W-:Y:S05]  /*25760*/  BSYNC B0 ;  /* 0x0000000000007941 */ /* 0x000fea0003800000 */
.L_x_586:
[----:B------:R-:W-:Y:S05]  /*25770*/  BRA `(.L_x_588) ;  /* 0xfffffff800507947 */ /* 0x000fea000383ffff */
.L_x_575:
[----:B0-----:R0:W1:Y:S02]  /*25780*/  SYNCS.PHASECHK.TRANS64.TRYWAIT P0, [R5+URZ], R2 ;  /* 0x00000002050075a7 */ /* 0x001064000800017f */
[----:B-1----:R-:W-:Y:S05]  /*25790*/  @!P0 NANOSLEEP.SYNCS 0x989680 ;  /* 0x009896800000895d */ /* 0x002fea0003900000 */
[----:B------:R-:W1:Y:S02]  /*257a0*/  @!P0 SYNCS.PHASECHK.TRANS64 P0, [R5+URZ], R2 ;  /* 0x00000002050085a7 */ /* 0x000e64000800007f */
[----:B-1----:R-:W-:Y:S05]  /*257b0*/  @!P0 BRA `(.L_x_575) ;  /* 0xfffffffc00f08947 */ /* 0x002fea000383ffff */
[----:B------:R-:W-:Y:S05]  /*257c0*/  BRA `(.L_x_589) ;  /* 0xfffffff800787947 */ /* 0x000fea000383ffff */
.L_x_576:
[----:B0-----:R0:W1:Y:S02]  /*257d0*/  SYNCS.PHASECHK.TRANS64.TRYWAIT P0, [R7+URZ], R0 ;  /* 0x00000000070075a7 */ /* 0x001064000800017f */
[----:B-1----:R-:W-:Y:S05]  /*257e0*/  @!P0 NANOSLEEP.SYNCS 0x989680 ;  /* 0x009896800000895d */ /* 0x002fea0003900000 */
[----:B------:R-:W1:Y:S02]  /*257f0*/  @!P0 SYNCS.PHASECHK.TRANS64 P0, [R7+URZ], R0 ;  /* 0x00000000070085a7 */ /* 0x000e64000800007f */
[----:B-1----:R-:W-:Y:S05]  /*25800*/  @!P0 BRA `(.L_x_576) ;  /* 0xfffffffc00f08947 */ /* 0x002fea000383ffff */
[----:B------:R-:W-:Y:S05]  /*25810*/  BRA `(.L_x_590) ;  /* 0xfffffff800887947 */ /* 0x000fea000383ffff */
.L_x_577:
[----:B0-----:R0:W1:Y:S02]  /*25820*/  SYNCS.PHASECHK.TRANS64.TRYWAIT P0, [R7+URZ], R0 ;  /* 0x00000000070075a7 */ /* 0x001064000800017f */
[----:B-1----:R-:W-:Y:S05]  /*25830*/  @!P0 NANOSLEEP.SYNCS 0x989680 ;  /* 0x009896800000895d */ /* 0x002fea0003900000 */
[----:B------:R-:W1:Y:S02]  /*25840*/  @!P0 SYNCS.PHASECHK.TRANS64 P0, [R7+URZ], R0 ;  /* 0x00000000070085a7 */ /* 0x000e64000800007f */
[----:B-1----:R-:W-:Y:S05]  /*25850*/  @!P0 BRA `(.L_x_577) ;  /* 0xfffffffc00f08947 */ /* 0x002fea000383ffff */
[----:B------:R-:W-:Y:S05]  /*25860*/  BRA `(.L_x_591) ;  /* 0xfffffff800987947 */ /* 0x000fea000383ffff */
.L_x_578:
[----:B0-----:R0:W1:Y:S02]  /*25870*/  SYNCS.PHASECHK.TRANS64.TRYWAIT P0, [R7+URZ], R0 ;  /* 0x00000000070075a7 */ /* 0x001064000800017f */
[----:B-1----:R-:W-:Y:S05]  /*25880*/  @!P0 NANOSLEEP.SYNCS 0x989680 ;  /* 0x009896800000895d */ /* 0x002fea0003900000 */
[----:B------:R-:W1:Y:S02]  /*25890*/  @!P0 SYNCS.PHASECHK.TRANS64 P0, [R7+URZ], R0 ;  /* 0x00000000070085a7 */ /* 0x000e64000800007f */
[----:B-1----:R-:W-:Y:S05]  /*258a0*/  @!P0 BRA `(.L_x_578) ;  /* 0xfffffffc00f08947 */ /* 0x002fea000383ffff */
[----:B------:R-:W-:Y:S05]  /*258b0*/  BRA `(.L_x_592) ;  /* 0xfffffff800a87947 */ /* 0x000fea000383ffff */
.L_x_579:
[----:B0-----:R0:W1:Y:S02]  /*258c0*/  SYNCS.PHASECHK.TRANS64.TRYWAIT P0, [R7+URZ], R0 ;  /* 0x00000000070075a7 */ /* 0x001064000800017f */
[----:B-1----:R-:W-:Y:S05]  /*258d0*/  @!P0 NANOSLEEP.SYNCS 0x989680 ;  /* 0x009896800000895d */ /* 0x002fea0003900000 */
[----:B------:R-:W1:Y:S02]  /*258e0*/  @!P0 SYNCS.PHASECHK.TRANS64 P0, [R7+URZ], R0 ;  /* 0x00000000070085a7 */ /* 0x000e64000800007f */
[----:B-1----:R-:W-:Y:S05]  /*258f0*/  @!P0 BRA `(.L_x_579) ;  /* 0xfffffffc00f08947 */ /* 0x002fea000383ffff */
[----:B------:R-:W-:Y:S05]  /*25900*/  BRA `(.L_x_593) ;  /* 0xfffffff800b87947 */ /* 0x000fea000383ffff */
.L_x_580:
[----:B0-----:R0:W1:Y:S02]  /*25910*/  SYNCS.PHASECHK.TRANS64.TRYWAIT P0, [R7+URZ], R0 ;  /* 0x00000000070075a7 */ /* 0x001064000800017f */
[----:B-1----:R-:W-:Y:S05]  /*25920*/  @!P0 NANOSLEEP.SYNCS 0x989680 ;  /* 0x009896800000895d */ /* 0x002fea0003900000 */
[----:B------:R-:W1:Y:S02]  /*25930*/  @!P0 SYNCS.PHASECHK.TRANS64 P0, [R7+URZ], R0 ;  /* 0x00000000070085a7 */ /* 0x000e64000800007f */
[----:B-1----:R-:W-:Y:S05]  /*25940*/  @!P0 BRA `(.L_x_580) ;  /* 0xfffffffc00f08947 */ /* 0x002fea000383ffff */
[----:B------:R-:W-:Y:S05]  /*25950*/  BRA `(.L_x_594) ;  /* 0xfffffff800c87947 */ /* 0x000fea000383ffff */
.L_x_595:
[----:B------:R-:W-:-:S00]  /*25960*/  BRA `(.L_x_595) ;  /* 0xfffffffc00fc7947 */ /* 0x000fc0000383ffff */
[----:B------:R-:W-:-:S00]  /*25970*/  NOP ;  /* 0x0000000000007918 */ /* 0x000fc00000000000 */
        /* <DEDUP_REMOVED lines=8> */
.L_x_596:


//--------------------- .nv.shared._ZN7cutlass13device_kernelINS_4gemm6kernel13GemmUniversalIN4cute5tupleIJiiiiEEENS1_10collective13CollectiveMmaINS1_37MainloopSm90TmaGmmaWarpSpecializedFP8ILi7ENS5_IJNS4_1CILi1EEENSA_ILi2EEESB_EEENS1_35KernelTmaWarpSpecializedCooperativeEEENS5_IJNSA_ILi256EEESG_NSA_ILi64EEEEEENS_12float_e5m2_tENS5_IJlSB_lEEESJ_SK_NS4_8TiledMMAINS4_8MMA_AtomIJNS4_4SM904GMMA31MMA_64x256x32_F32E5M2E5M2_SS_TNILNSO_7ScaleInE1ELSQ_1EEEEEENS4_6LayoutINS5_IJSC_SB_SB_EEENS5_IJSB_NSA_ILi0EEESV_EEEEENS5_IJNS4_10UnderscoreESY_SY_EEEEENS4_23SM90_TMA_LOAD_MULTICASTENS4_14ComposedLayoutINS4_7SwizzleILi2ELi4ELi3EEENS4_18smem_ptr_flag_bitsILi8EEENST_INS5_IJNSA_ILi8EEESH_EEENS5_IJSH_SB_EEEEEEEvNS4_8identityENS4_13SM90_TMA_LOADES1B_vS1C_EENS_8epilogue10collective6detail29Sm90TmaWarpSpecializedAdapterINS1G_15DefaultEpilogueISJ_SK_SK_NS1F_6thread17LinearCombinationISJ_Li1EffLNS1K_9ScaleType4KindE0ELNS_15FloatRoundStyleE2ESJ_EENS1_15EpilogueDefaultEEEEEvvEEEEvNT_6ParamsE --------------------------
	.section	.nv.shared._ZN7cutlass13device_kernelINS_4gemm6kernel13GemmUniversalIN4cute5tupleIJiiiiEEENS1_10collective13CollectiveMmaINS1_37MainloopSm90TmaGmmaWarpSpecializedFP8ILi7ENS5_IJNS4_1CILi1EEENSA_ILi2EEESB_EEENS1_35KernelTmaWarpSpecializedCooperativeEEENS5_IJNSA_ILi256EEESG_NSA_ILi64EEEEEENS_12float_e5m2_tENS5_IJlSB_lEEESJ_SK_NS4_8TiledMMAINS4_8MMA_AtomIJNS4_4SM904GMMA31MMA_64x256x32_F32E5M2E5M2_SS_TNILNSO_7ScaleInE1ELSQ_1EEEEEENS4_6LayoutINS5_IJSC_SB_SB_EEENS5_IJSB_NSA_ILi0EEESV_EEEEENS5_IJNS4_10UnderscoreESY_SY_EEEEENS4_23SM90_TMA_LOAD_MULTICASTENS4_14ComposedLayoutINS4_7SwizzleILi2ELi4ELi3EEENS4_18smem_ptr_flag_bitsILi8EEENST_INS5_IJNSA_ILi8EEESH_EEENS5_IJSH_SB_EEEEEEEvNS4_8identityENS4_13SM90_TMA_LOADES1B_vS1C_EENS_8epilogue10collective6detail29Sm90TmaWarpSpecializedAdapterINS1G_15DefaultEpilogueISJ_SK_SK_NS1F_6thread17LinearCombinationISJ_Li1EffLNS1K_9ScaleType4KindE0ELNS_15FloatRoundStyleE2ESJ_EENS1_15EpilogueDefaultEEEEEvvEEEEvNT_6ParamsE,"aw",@nobits
	.sectionflags	@""
	.align	16
	.zero		1024


//--------------------- .nv.shared.reserved.0     --------------------------
	.section	.nv.shared.reserved.0,"aw",@nobits
	.weak		__nv_reservedSMEM_offset_0_alias
	.size		__nv_reservedSMEM_offset_0_alias, 0, 0
	.other		__nv_reservedSMEM_offset_0_alias,@"STO_CUDA_RESERVED_SHARED STV_DEFAULT"
__nv_reservedSMEM_offset_0_alias:
	.zero		0


//--------------------- .nv.global                --------------------------
	.section	.nv.global,"aw",@nobits
.nv.global:
	.type		_ZN40_INTERNAL_d98b619e_4_k_cu_97627c3f_270994cute1_E,@object
	.size		_ZN40_INTERNAL_d98b619e_4_k_cu_97627c3f_270994cute1_E,(_ZN40_INTERNAL_d98b619e_4_k_cu_97627c3f_270994cuda3std3__45__cpo6cbeginE - _ZN40_INTERNAL_d98b619e_4_k_cu_97627c3f_270994cute1_E)
_ZN40_INTERNAL_d98b619e_4_k_cu_97627c3f_270994cute1_E:
	.zero		1
	.type		_ZN40_INTERNAL_d98b619e_4_k_cu_97627c3f_270994cuda3std3__45__cpo6cbeginE,@object
	.size		_ZN40_INTERNAL_d98b619e_4_k_cu_97627c3f_270994cuda3std3__45__cpo6cbeginE,(_ZN40_INTERNAL_d98b619e_4_k_cu_97627c3f_270994cuda3std3__48in_placeE - _ZN40_INTERNAL_d98b619e_4_k_cu_97627c3f_270994cuda3std3__45__cpo6cbeginE)
_ZN40_INTERNAL_d98b619e_4_k_cu_97627c3f_270994cuda3std3__45__cpo6cbeginE:
	.zero		1
	.type		_ZN40_INTERNAL_d98b619e_4_k_cu_97627c3f_270994cuda3std3__48in_placeE,@object
	.size		_ZN40_INTERNAL_d98b619e_4_k_cu_97627c3f_270994cuda3std3__48in_placeE,(_ZN40_INTERNAL_d98b619e_4_k_cu_97627c3f_270994cuda3std6ranges3__45__cpo9iter_moveE - _ZN40_INTERNAL_d98b619e_4_k_cu_97627c3f_270994cuda3std3__48in_placeE)
_ZN40_INTERNAL_d98b619e_4_k_cu_97627c3f_270994cuda3std3__48in_placeE:
	.zero		1
	.type		_ZN40_INTERNAL_d98b619e_4_k_cu_97627c3f_270994cuda3std6ranges3__45__cpo9iter_moveE,@object
	.size		_ZN40_INTERNAL_d98b619e_4_k_cu_97627c3f_270994cuda3std6ranges3__45__cpo9iter_moveE,(_ZN40_INTERNAL_d98b619e_4_k_cu_97627c3f_270994cuda3std3__45__cpo5beginE - _ZN40_INTERNAL_d98b619e_4_k_cu_97627c3f_270994cuda3std6ranges3__45__cpo9iter_moveE)
_ZN40_INTERNAL_d98b619e_4_k_cu_97627c3f_270994cuda3std6ranges3__45__cpo9iter_moveE:
	.zero		1
	.type		_ZN40_INTERNAL_d98b619e_4_k_cu_97627c3f_270994cuda3std3__45__cpo5beginE,@object
	.size		_ZN40_INTERNAL_d98b619e_4_k_cu_97627c3f_270994cuda3std3__45__cpo5beginE,(_ZN40_INTERNAL_d98b619e_4_k_cu_97627c3f_270994cuda3std3__442_GLOBAL__N__d98b619e_4_k_cu_97627c3f_270996ignoreE - _ZN40_INTERNAL_d98b619e_4_k_cu_97627c3f_270994cuda3std3__45__cpo5beginE)
_ZN40_INTERNAL_d98b619e_4_k_cu_97627c3f_270994cuda3std3__45__cpo5beginE:
	.zero		1
	.type		_ZN40_INTERNAL_d98b619e_4_k_cu_97627c3f_270994cuda3std3__442_GLOBAL__N__d98b619e_4_k_cu_97627c3f_270996ignoreE,@object
	.size		_ZN40_INTERNAL_d98b619e_4_k_cu_97627c3f_270994cuda3std3__442_GLOBAL__N__d98b619e_4_k_cu_97627c3f_270996ignoreE,(_ZN40_INTERNAL_d98b619e_4_k_cu_97627c3f_270994cute7productE - _ZN40_INTERNAL_d98b619e_4_k_cu_97627c3f_270994cuda3std3__442_GLOBAL__N__d98b619e_4_k_cu_97627c3f_270996ignoreE)
_ZN40_INTERNAL_d98b619e_4_k_cu_97627c3f_270994cuda3std3__442_GLOBAL__N__d98b619e_4_k_cu_97627c3f_270996ignoreE:
	.zero		1
	.type		_ZN40_INTERNAL_d98b619e_4_k_cu_97627c3f_270994cute7productE,@object
	.size		_ZN40_INTERNAL_d98b619e_4_k_cu_97627c3f_270994cute7productE,(_ZN40_INTERNAL_d98b619e_4_k_cu_97627c3f_270994cuda3std3__45__cpo3endE - _ZN40_INTERNAL_d98b619e_4_k_cu_97627c3f_270994cute7productE)
_ZN40_INTERNAL_d98b619e_4_k_cu_97627c3f_270994cute7productE:
	.zero		1
	.type		_ZN40_INTERNAL_d98b619e_4_k_cu_97627c3f_270994cuda3std3__45__cpo3endE,@object
	.size		_ZN40_INTERNAL_d98b619e_4_k_cu_97627c3f_270994cuda3std3__45__cpo3endE,(_ZN40_INTERNAL_d98b619e_4_k_cu_97627c3f_270994cuda3std3__419piecewise_constructE - _ZN40_INTERNAL_d98b619e_4_k_cu_97627c3f_270994cuda3std3__45__cpo3endE)
_ZN40_INTERNAL_d98b619e_4_k_cu_97627c3f_270994cuda3std3__45__cpo3endE:
	.zero		1
	.type		_ZN40_INTERNAL_d98b619e_4_k_cu_97627c3f_270994cuda3std3__419piecewise_constructE,@object
	.size		_ZN40_INTERNAL_d98b619e_4_k_cu_97627c3f_270994cuda3std3__419piecewise_constructE,(_ZN40_INTERNAL_d98b619e_4_k_cu_97627c3f_270994cuda3std3__45__cpo4cendE - _ZN40_INTERNAL_d98b619e_4_k_cu_97627c3f_270994cuda3std3__419piecewise_constructE)
_ZN40_INTERNAL_d98b619e_4_k_cu_97627c3f_270994cuda3std3__419piecewise_constructE:
	.zero		1
	.type		_ZN40_INTERNAL_d98b619e_4_k_cu_97627c3f_270994cuda3std3__45__cpo4cendE,@object
	.size		_ZN40_INTERNAL_d98b619e_4_k_cu_97627c3f_270994cuda3std3__45__cpo4cendE,(_ZN40_INTERNAL_d98b619e_4_k_cu_97627c3f_270994cuda3std6ranges3__45__cpo4swapE - _ZN40_INTERNAL_d98b619e_4_k_cu_97627c3f_270994cuda3std3__45__cpo4cendE)
_ZN40_INTERNAL_d98b619e_4_k_cu_97627c3f_270994cuda3std3__45__cpo4cendE:
	.zero		1
	.type		_ZN40_INTERNAL_d98b619e_4_k_cu_97627c3f_270994cuda3std6ranges3__45__cpo4swapE,@object
	.size		_ZN40_INTERNAL_d98b619e_4_k_cu_97627c3f_270994cuda3std6ranges3__45__cpo4swapE,(.L_7 - _ZN40_INTERNAL_d98b619e_4_k_cu_97627c3f_270994cuda3std6ranges3__45__cpo4swapE)
_ZN40_INTERNAL_d98b619e_4_k_cu_97627c3f_270994cuda3std6ranges3__45__cpo4swapE:
	.zero		1
.L_7:


//--------------------- .nv.constant0._ZN7cutlass13device_kernelINS_4gemm6kernel13GemmUniversalIN4cute5tupleIJiiiiEEENS1_10collective13CollectiveMmaINS1_37MainloopSm90TmaGmmaWarpSpecializedFP8ILi7ENS5_IJNS4_1CILi1EEENSA_ILi2EEESB_EEENS1_35KernelTmaWarpSpecializedCooperativeEEENS5_IJNSA_ILi256EEESG_NSA_ILi64EEEEEENS_12float_e5m2_tENS5_IJlSB_lEEESJ_SK_NS4_8TiledMMAINS4_8MMA_AtomIJNS4_4SM904GMMA31MMA_64x256x32_F32E5M2E5M2_SS_TNILNSO_7ScaleInE1ELSQ_1EEEEEENS4_6LayoutINS5_IJSC_SB_SB_EEENS5_IJSB_NSA_ILi0EEESV_EEEEENS5_IJNS4_10UnderscoreESY_SY_EEEEENS4_23SM90_TMA_LOAD_MULTICASTENS4_14ComposedLayoutINS4_7SwizzleILi2ELi4ELi3EEENS4_18smem_ptr_flag_bitsILi8EEENST_INS5_IJNSA_ILi8EEESH_EEENS5_IJSH_SB_EEEEEEEvNS4_8identityENS4_13SM90_TMA_LOADES1B_vS1C_EENS_8epilogue10collective6detail29Sm90TmaWarpSpecializedAdapterINS1G_15DefaultEpilogueISJ_SK_SK_NS1F_6thread17LinearCombinationISJ_Li1EffLNS1K_9ScaleType4KindE0ELNS_15FloatRoundStyleE2ESJ_EENS1_15EpilogueDefaultEEEEEvvEEEEvNT_6ParamsE --------------------------
	.section	.nv.constant0._ZN7cutlass13device_kernelINS_4gemm6kernel13GemmUniversalIN4cute5tupleIJiiiiEEENS1_10collective13CollectiveMmaINS1_37MainloopSm90TmaGmmaWarpSpecializedFP8ILi7ENS5_IJNS4_1CILi1EEENSA_ILi2EEESB_EEENS1_35KernelTmaWarpSpecializedCooperativeEEENS5_IJNSA_ILi256EEESG_NSA_ILi64EEEEEENS_12float_e5m2_tENS5_IJlSB_lEEESJ_SK_NS4_8TiledMMAINS4_8MMA_AtomIJNS4_4SM904GMMA31MMA_64x256x32_F32E5M2E5M2_SS_TNILNSO_7ScaleInE1ELSQ_1EEEEEENS4_6LayoutINS5_IJSC_SB_SB_EEENS5_IJSB_NSA_ILi0EEESV_EEEEENS5_IJNS4_10UnderscoreESY_SY_EEEEENS4_23SM90_TMA_LOAD_MULTICASTENS4_14ComposedLayoutINS4_7SwizzleILi2ELi4ELi3EEENS4_18smem_ptr_flag_bitsILi8EEENST_INS5_IJNSA_ILi8EEESH_EEENS5_IJSH_SB_EEEEEEEvNS4_8identityENS4_13SM90_TMA_LOADES1B_vS1C_EENS_8epilogue10collective6detail29Sm90TmaWarpSpecializedAdapterINS1G_15DefaultEpilogueISJ_SK_SK_NS1F_6thread17LinearCombinationISJ_Li1EffLNS1K_9ScaleType4KindE0ELNS_15FloatRoundStyleE2ESJ_EENS1_15EpilogueDefaultEEEEEvvEEEEvNT_6ParamsE,"a",@progbits
	.sectionflags	@""
	.align	4
.nv.constant0._ZN7cutlass13device_kernelINS_4gemm6kernel13GemmUniversalIN4cute5tupleIJiiiiEEENS1_10collective13CollectiveMmaINS1_37MainloopSm90TmaGmmaWarpSpecializedFP8ILi7ENS5_IJNS4_1CILi1EEENSA_ILi2EEESB_EEENS1_35KernelTmaWarpSpecializedCooperativeEEENS5_IJNSA_ILi256EEESG_NSA_ILi64EEEEEENS_12float_e5m2_tENS5_IJlSB_lEEESJ_SK_NS4_8TiledMMAINS4_8MMA_AtomIJNS4_4SM904GMMA31MMA_64x256x32_F32E5M2E5M2_SS_TNILNSO_7ScaleInE1ELSQ_1EEEEEENS4_6LayoutINS5_IJSC_SB_SB_EEENS5_IJSB_NSA_ILi0EEESV_EEEEENS5_IJNS4_10UnderscoreESY_SY_EEEEENS4_23SM90_TMA_LOAD_MULTICASTENS4_14ComposedLayoutINS4_7SwizzleILi2ELi4ELi3EEENS4_18smem_ptr_flag_bitsILi8EEENST_INS5_IJNSA_ILi8EEESH_EEENS5_IJSH_SB_EEEEEEEvNS4_8identityENS4_13SM90_TMA_LOADES1B_vS1C_EENS_8epilogue10collective6detail29Sm90TmaWarpSpecializedAdapterINS1G_15DefaultEpilogueISJ_SK_SK_NS1F_6thread17LinearCombinationISJ_Li1EffLNS1K_9ScaleType4KindE0ELNS_15FloatRoundStyleE2ESJ_EENS1_15EpilogueDefaultEEEEEvvEEEEvNT_6ParamsE:
	.zero		1664


//--------------------- SYMBOLS --------------------------

	.type		.nv.reservedSmem.offset0,@object
	.size		.nv.reservedSmem.offset0,0x4
